	.target	sm_90a

	.elftype	@"ET_EXEC"


//--------------------- .note.nv.tkinfo           --------------------------
	.section	.note.nv.tkinfo,"",@"SHT_NOTE"
	.sectionflags	@"SHF_NOTE_NV_TKINFO"
	.tkinfo
        /*0018*/ 	.word	0x00000002
        /*0030*/ 	.string	""
        /*0030*/ 	.string	"ptxas"
        /*0030*/ 	.string	"Cuda compilation tools, release 13.0, V13.0.88"
        /*0030*/ 	.string	"Build cuda_13.0.r13.0/compiler.36424714_0"
        /*0030*/ 	.string	"-arch sm_90a -m 64 "



//--------------------- .note.nv.cuinfo           --------------------------
	.section	.note.nv.cuinfo,"",@"SHT_NOTE"
	.sectionflags	@"SHF_NOTE_NV_CUINFO"
        /*0018*/ 	.short	0x0002
        /*001a*/ 	.short	0x005a
        /*001c*/ 	.short	0x0082
	.zero		2


//--------------------- .nv.info                  --------------------------
	.section	.nv.info,"",@"SHT_CUDA_INFO"
	.align	4


	//----- nvinfo : EIATTR_REGCOUNT
	.align		4
        /*0000*/ 	.byte	0x04, 0x2f
        /*0002*/ 	.short	(.L_15 - .L_14)
	.align		4
.L_14:
        /*0004*/ 	.word	index@(_ZN7cutlass13device_kernelINS_4gemm6kernel13GemmUniversalIN4cute5tupleIJiiiiEEENS1_10collective13CollectiveMmaINS1_34MainloopSm90TmaGmmaWarpSpecializedILi6ENS5_IJNS4_1CILi1EEESB_SB_EEENS1_32KernelTmaWarpSpecializedPingpongEEENS5_IJNSA_ILi64EEESF_SF_EEEaNS5_IJlSB_lEEEaSH_NS4_8TiledMMAINS4_8MMA_AtomIJNS4_4SM904GMMA26MMA_64x64x32_S32S8S8_SS_TNEEEENS4_6LayoutISC_NS5_IJNSA_ILi0EEESP_SP_EEEEENS5_IJNS4_10UnderscoreESS_SS_EEEEENS4_13SM90_TMA_LOADENS4_14ComposedLayoutINS4_7SwizzleILi2ELi4ELi3EEENS4_18smem_ptr_flag_bitsILi8EEENSO_INS5_IJNSA_ILi8EEESF_EEENS5_IJSF_SB_EEEEEEEvNS4_8identityESV_S15_vS16_EENS_8epilogue10collective6detail29Sm90TmaWarpSpecializedAdapterINS19_15DefaultEpilogueIaSH_SH_NS18_6thread17LinearCombinationIaLi1EiiLNS1D_9ScaleType4KindE0ELNS_15FloatRoundStyleE2EaEENS1_15EpilogueDefaultEEEEEvvEEEEvNT_6ParamsE)
        /*0008*/ 	.word	0x000000a8


	//----- nvinfo : EIATTR_FRAME_SIZE
	.align		4
.L_15:
        /*000c*/ 	.byte	0x04, 0x11
        /*000e*/ 	.short	(.L_17 - .L_16)
	.align		4
.L_16:
        /*0010*/ 	.word	index@(_ZN7cutlass13device_kernelINS_4gemm6kernel13GemmUniversalIN4cute5tupleIJiiiiEEENS1_10collective13CollectiveMmaINS1_34MainloopSm90TmaGmmaWarpSpecializedILi6ENS5_IJNS4_1CILi1EEESB_SB_EEENS1_32KernelTmaWarpSpecializedPingpongEEENS5_IJNSA_ILi64EEESF_SF_EEEaNS5_IJlSB_lEEEaSH_NS4_8TiledMMAINS4_8MMA_AtomIJNS4_4SM904GMMA26MMA_64x64x32_S32S8S8_SS_TNEEEENS4_6LayoutISC_NS5_IJNSA_ILi0EEESP_SP_EEEEENS5_IJNS4_10UnderscoreESS_SS_EEEEENS4_13SM90_TMA_LOADENS4_14ComposedLayoutINS4_7SwizzleILi2ELi4ELi3EEENS4_18smem_ptr_flag_bitsILi8EEENSO_INS5_IJNSA_ILi8EEESF_EEENS5_IJSF_SB_EEEEEEEvNS4_8identityESV_S15_vS16_EENS_8epilogue10collective6detail29Sm90TmaWarpSpecializedAdapterINS19_15DefaultEpilogueIaSH_SH_NS18_6thread17LinearCombinationIaLi1EiiLNS1D_9ScaleType4KindE0ELNS_15FloatRoundStyleE2EaEENS1_15EpilogueDefaultEEEEEvvEEEEvNT_6ParamsE)
        /*0014*/ 	.word	0x00000008


	//----- nvinfo : EIATTR_MIN_STACK_SIZE
	.align		4
.L_17:
        /*0018*/ 	.byte	0x04, 0x12
        /*001a*/ 	.short	(.L_19 - .L_18)
	.align		4
.L_18:
        /*001c*/ 	.word	index@(_ZN7cutlass13device_kernelINS_4gemm6kernel13GemmUniversalIN4cute5tupleIJiiiiEEENS1_10collective13CollectiveMmaINS1_34MainloopSm90TmaGmmaWarpSpecializedILi6ENS5_IJNS4_1CILi1EEESB_SB_EEENS1_32KernelTmaWarpSpecializedPingpongEEENS5_IJNSA_ILi64EEESF_SF_EEEaNS5_IJlSB_lEEEaSH_NS4_8TiledMMAINS4_8MMA_AtomIJNS4_4SM904GMMA26MMA_64x64x32_S32S8S8_SS_TNEEEENS4_6LayoutISC_NS5_IJNSA_ILi0EEESP_SP_EEEEENS5_IJNS4_10UnderscoreESS_SS_EEEEENS4_13SM90_TMA_LOADENS4_14ComposedLayoutINS4_7SwizzleILi2ELi4ELi3EEENS4_18smem_ptr_flag_bitsILi8EEENSO_INS5_IJNSA_ILi8EEESF_EEENS5_IJSF_SB_EEEEEEEvNS4_8identityESV_S15_vS16_EENS_8epilogue10collective6detail29Sm90TmaWarpSpecializedAdapterINS19_15DefaultEpilogueIaSH_SH_NS18_6thread17LinearCombinationIaLi1EiiLNS1D_9ScaleType4KindE0ELNS_15FloatRoundStyleE2EaEENS1_15EpilogueDefaultEEEEEvvEEEEvNT_6ParamsE)
        /*0020*/ 	.word	0x00000008
.L_19:


//--------------------- .nv.compat                --------------------------
	.section	.nv.compat,"",@"SHT_CUDA_COMPAT_INFO"
	.align	4
        /*0000*/ 	.byte	0x02, 0x09, 0x01, 0x00, 0x02, 0x02, 0x04, 0x00, 0x02, 0x05, 0x05, 0x00, 0x03, 0x07, 0x01, 0x01
        /*0010*/ 	.byte	0x02, 0x03, 0x01, 0x00, 0x02, 0x06, 0x01, 0x00, 0x04, 0x0b, 0x08, 0x00, 0x00, 0x00, 0x00, 0x00
        /*0020*/ 	.byte	0x00, 0x00, 0x00, 0x00


//--------------------- .nv.info._ZN7cutlass13device_kernelINS_4gemm6kernel13GemmUniversalIN4cute5tupleIJiiiiEEENS1_10collective13CollectiveMmaINS1_34MainloopSm90TmaGmmaWarpSpecializedILi6ENS5_IJNS4_1CILi1EEESB_SB_EEENS1_32KernelTmaWarpSpecializedPingpongEEENS5_IJNSA_ILi64EEESF_SF_EEEaNS5_IJlSB_lEEEaSH_NS4_8TiledMMAINS4_8MMA_AtomIJNS4_4SM904GMMA26MMA_64x64x32_S32S8S8_SS_TNEEEENS4_6LayoutISC_NS5_IJNSA_ILi0EEESP_SP_EEEEENS5_IJNS4_10UnderscoreESS_SS_EEEEENS4_13SM90_TMA_LOADENS4_14ComposedLayoutINS4_7SwizzleILi2ELi4ELi3EEENS4_18smem_ptr_flag_bitsILi8EEENSO_INS5_IJNSA_ILi8EEESF_EEENS5_IJSF_SB_EEEEEEEvNS4_8identityESV_S15_vS16_EENS_8epilogue10collective6detail29Sm90TmaWarpSpecializedAdapterINS19_15DefaultEpilogueIaSH_SH_NS18_6thread17LinearCombinationIaLi1EiiLNS1D_9ScaleType4KindE0ELNS_15FloatRoundStyleE2EaEENS1_15EpilogueDefaultEEEEEvvEEEEvNT_6ParamsE --------------------------
	.section	.nv.info._ZN7cutlass13device_kernelINS_4gemm6kernel13GemmUniversalIN4cute5tupleIJiiiiEEENS1_10collective13CollectiveMmaINS1_34MainloopSm90TmaGmmaWarpSpecializedILi6ENS5_IJNS4_1CILi1EEESB_SB_EEENS1_32KernelTmaWarpSpecializedPingpongEEENS5_IJNSA_ILi64EEESF_SF_EEEaNS5_IJlSB_lEEEaSH_NS4_8TiledMMAINS4_8MMA_AtomIJNS4_4SM904GMMA26MMA_64x64x32_S32S8S8_SS_TNEEEENS4_6LayoutISC_NS5_IJNSA_ILi0EEESP_SP_EEEEENS5_IJNS4_10UnderscoreESS_SS_EEEEENS4_13SM90_TMA_LOADENS4_14ComposedLayoutINS4_7SwizzleILi2ELi4ELi3EEENS4_18smem_ptr_flag_bitsILi8EEENSO_INS5_IJNSA_ILi8EEESF_EEENS5_IJSF_SB_EEEEEEEvNS4_8identityESV_S15_vS16_EENS_8epilogue10collective6detail29Sm90TmaWarpSpecializedAdapterINS19_15DefaultEpilogueIaSH_SH_NS18_6thread17LinearCombinationIaLi1EiiLNS1D_9ScaleType4KindE0ELNS_15FloatRoundStyleE2EaEENS1_15EpilogueDefaultEEEEEvvEEEEvNT_6ParamsE,"",@"SHT_CUDA_INFO"
	.sectionflags	@""
	.align	4


	//----- nvinfo : EIATTR_CUDA_API_VERSION
	.align		4
        /*0000*/ 	.byte	0x04, 0x37
        /*0002*/ 	.short	(.L_21 - .L_20)
.L_20:
        /*0004*/ 	.word	0x00000082


	//----- nvinfo : EIATTR_KPARAM_INFO
	.align		4
.L_21:
        /*0008*/ 	.byte	0x04, 0x17
        /*000a*/ 	.short	(.L_23 - .L_22)
.L_22:
        /*000c*/ 	.word	0x00000000
        /*0010*/ 	.short	0x0000
        /*0012*/ 	.short	0x0070
        /*0014*/ 	.byte	0x00, 0xf0, 0x01, 0x10


	//----- nvinfo : EIATTR_SPARSE_MMA_MASK
	.align		4
.L_23:
        /*0018*/ 	.byte	0x03, 0x50
        /*001a*/ 	.short	0x0000


	//----- nvinfo : EIATTR_MAXREG_COUNT
	.align		4
        /*001c*/ 	.byte	0x03, 0x1b
        /*001e*/ 	.short	0x00a8


	//----- nvinfo : EIATTR_NUM_BARRIERS
	.align		4
        /*0020*/ 	.byte	0x02, 0x4c
        /*0022*/ 	.byte	0x01
	.zero		1


	//----- nvinfo : EIATTR_EXTERNS
	.align		4
        /*0024*/ 	.byte	0x04, 0x0f
        /*0026*/ 	.short	(.L_25 - .L_24)


	//   ....[0]....
	.align		4
.L_24:
        /*0028*/ 	.word	index@(__assertfail)


	//----- nvinfo : EIATTR_ANNOTATIONS
	.align		4
.L_25:
        /*002c*/ 	.byte	0x04, 0x55
        /*002e*/ 	.short	(.L_27 - .L_26)


	//   ....[0]....
.L_26:
        /*0030*/ 	.word	0x00000001
        /*0034*/ 	.byte	0x10, 0x0b, 0x00, 0x00, 0x01, 0x00, 0x00, 0x00, 0xf0, 0x3a, 0x00, 0x00, 0x01, 0x00, 0x00, 0x00
        /*0044*/ 	.byte	0xe0, 0x46, 0x00, 0x00


	//----- nvinfo : EIATTR_MERCURY_ISA_VERSION
	.align		4
.L_27:
        /*0048*/ 	.byte	0x03, 0x5f
        /*004a*/ 	.short	0x0101


	//----- nvinfo : EIATTR_INT_WARP_WIDE_INSTR_OFFSETS
	.align		4
        /*004c*/ 	.byte	0x04, 0x31
        /*004e*/ 	.short	(.L_29 - .L_28)


	//   ....[0]....
.L_28:
        /*0050*/ 	.word	0x00000420


	//   ....[1]....
        /*0054*/ 	.word	0x00000440


	//   ....[2]....
        /*0058*/ 	.word	0x000004c0


	//   ....[3]....
        /*005c*/ 	.word	0x000004d0


	//   ....[4]....
        /*0060*/ 	.word	0x000004e0


	//   ....[5]....
        /*0064*/ 	.word	0x00000500


	//   ....[6]....
        /*0068*/ 	.word	0x00000590


	//   ....[7]....
        /*006c*/ 	.word	0x000005b0


	//----- nvinfo : EIATTR_COOP_GROUP_MASK_REGIDS
	.align		4
.L_29:
        /*0070*/ 	.byte	0x04, 0x29
        /*0072*/ 	.short	(.L_31 - .L_30)


	//   ....[0]....
.L_30:
        /*0074*/ 	.word	0xffffffff


	//   ....[1]....
        /*0078*/ 	.word	0xffffffff


	//   ....[2]....
        /*007c*/ 	.word	0xffffffff


	//   ....[3]....
        /*0080*/ 	.word	0xffffffff


	//   ....[4]....
        /*0084*/ 	.word	0xffffffff


	//   ....[5]....
        /*0088*/ 	.word	0xffffffff


	//----- nvinfo : EIATTR_COOP_GROUP_INSTR_OFFSETS
	.align		4
.L_31:
        /*008c*/ 	.byte	0x04, 0x28
        /*008e*/ 	.short	(.L_33 - .L_32)


	//   ....[0]....
.L_32:
        /*0090*/ 	.word	0x00000070


	//   ....[1]....
        /*0094*/ 	.word	0x00000080


	//   ....[2]....
        /*0098*/ 	.word	0x00000140


	//   ....[3]....
        /*009c*/ 	.word	0x00000310


	//   ....[4]....
        /*00a0*/ 	.word	0x00000350


	//   ....[5]....
        /*00a4*/ 	.word	0x000003a0


	//----- nvinfo : EIATTR_REG_RECONFIG
	.align		4
.L_33:
        /*00a8*/ 	.byte	0x01, 0x54
	.zero		2


	//----- nvinfo : EIATTR_SYSCALL_OFFSETS
	.align		4
        /*00ac*/ 	.byte	0x04, 0x46
        /*00ae*/ 	.short	(.L_35 - .L_34)


	//   ....[0]....
.L_34:
        /*00b0*/ 	.word	0x00001630


	//----- nvinfo : EIATTR_MBARRIER_INSTR_OFFSETS
	.align		4
.L_35:
        /*00b4*/ 	.byte	0x04, 0x39
        /*00b6*/ 	.short	(.L_37 - .L_36)


	//   ....[0]....
.L_36:
        /*00b8*/ 	.word	0x00000240
        /*00bc*/ 	.word	0x000000ff
        /*00c0*/ 	.word	0x00000000
        /*00c4*/ 	.short	0x0100
        /*00c6*/ 	.byte	0x08
	.zero		1


	//   ....[1]....
        /*00c8*/ 	.word	0x00000250
        /*00cc*/ 	.word	0x000000ff
        /*00d0*/ 	.word	0x00000030
        /*00d4*/ 	.short	0x0100
        /*00d6*/ 	.byte	0x08
	.zero		1


	//   ....[2]....
        /*00d8*/ 	.word	0x00000260
        /*00dc*/ 	.word	0x000000ff
        /*00e0*/ 	.word	0x00000008
        /*00e4*/ 	.short	0x0100
        /*00e6*/ 	.byte	0x08
	.zero		1


	//   ....[3]....
        /*00e8*/ 	.word	0x00000270
        /*00ec*/ 	.word	0x000000ff
        /*00f0*/ 	.word	0x00000038
        /*00f4*/ 	.short	0x0100
        /*00f6*/ 	.byte	0x08
	.zero		1


	//   ....[4]....
        /*00f8*/ 	.word	0x00000280
        /*00fc*/ 	.word	0x000000ff
        /*0100*/ 	.word	0x00000010
        /*0104*/ 	.short	0x0100
        /*0106*/ 	.byte	0x08
	.zero		1


	//   ....[5]....
        /*0108*/ 	.word	0x00000290
        /*010c*/ 	.word	0x000000ff
        /*0110*/ 	.word	0x00000040
        /*0114*/ 	.short	0x0100
        /*0116*/ 	.byte	0x08
	.zero		1


	//   ....[6]....
        /*0118*/ 	.word	0x000002a0
        /*011c*/ 	.word	0x000000ff
        /*0120*/ 	.word	0x00000018
        /*0124*/ 	.short	0x0100
        /*0126*/ 	.byte	0x08
	.zero		1


	//   ....[7]....
        /*0128*/ 	.word	0x000002b0
        /*012c*/ 	.word	0x000000ff
        /*0130*/ 	.word	0x00000048
        /*0134*/ 	.short	0x0100
        /*0136*/ 	.byte	0x08
	.zero		1


	//   ....[8]....
        /*0138*/ 	.word	0x000002c0
        /*013c*/ 	.word	0x000000ff
        /*0140*/ 	.word	0x00000020
        /*0144*/ 	.short	0x0100
        /*0146*/ 	.byte	0x08
	.zero		1


	//   ....[9]....
        /*0148*/ 	.word	0x000002d0
        /*014c*/ 	.word	0x000000ff
        /*0150*/ 	.word	0x00000050
        /*0154*/ 	.short	0x0100
        /*0156*/ 	.byte	0x08
	.zero		1


	//   ....[10]....
        /*0158*/ 	.word	0x000002e0
        /*015c*/ 	.word	0x000000ff
        /*0160*/ 	.word	0x00000028
        /*0164*/ 	.short	0x0100
        /*0166*/ 	.byte	0x08
	.zero		1


	//   ....[11]....
        /*0168*/ 	.word	0x000002f0
        /*016c*/ 	.word	0x000000ff
        /*0170*/ 	.word	0x00000058
        /*0174*/ 	.short	0x0100
        /*0176*/ 	.byte	0x08
	.zero		1


	//   ....[12]....
        /*0178*/ 	.word	0x000005f0
        /*017c*/ 	.word	0x000000ff
        /*0180*/ 	.word	0x00000090
        /*0184*/ 	.short	0x0100
        /*0186*/ 	.byte	0x08
	.zero		1


	//   ....[13]....
        /*0188*/ 	.word	0x00000660
        /*018c*/ 	.word	0x000000ff
        /*0190*/ 	.word	0x00000098
        /*0194*/ 	.short	0x0100
        /*0196*/ 	.byte	0x08
	.zero		1


	//   ....[14]....
        /*0198*/ 	.word	0x00000680
        /*019c*/ 	.word	0x000000ff
        /*01a0*/ 	.word	0x00000070
        /*01a4*/ 	.short	0x0100
        /*01a6*/ 	.byte	0x09
	.zero		1


	//   ....[15]....
        /*01a8*/ 	.word	0x00000690
        /*01ac*/ 	.word	0x000000ff
        /*01b0*/ 	.word	0x00000078
        /*01b4*/ 	.short	0x0100
        /*01b6*/ 	.byte	0x09
	.zero		1


	//   ....[16]....
        /*01b8*/ 	.word	0x000006a0
        /*01bc*/ 	.word	0x000000ff
        /*01c0*/ 	.word	0x00000080
        /*01c4*/ 	.short	0x0100
        /*01c6*/ 	.byte	0x09
	.zero		1


	//   ....[17]....
        /*01c8*/ 	.word	0x000006b0
        /*01cc*/ 	.word	0x000000ff
        /*01d0*/ 	.word	0x00000088
        /*01d4*/ 	.short	0x0100
        /*01d6*/ 	.byte	0x09
	.zero		1


	//   ....[18]....
        /*01d8*/ 	.word	0x00001510
        /*01dc*/ 	.word	0x0000003d
        /*01e0*/ 	.word	0x00000000
        /*01e4*/ 	.short	0x010a
        /*01e6*/ 	.byte	0x2a
	.zero		1


	//   ....[19]....
        /*01e8*/ 	.word	0x000016c0
        /*01ec*/ 	.word	0x00000003
        /*01f0*/ 	.word	0x00000000
        /*01f4*/ 	.short	0x010a
        /*01f6*/ 	.byte	0x3f
	.zero		1


	//   ....[20]....
        /*01f8*/ 	.word	0x00001700
        /*01fc*/ 	.word	0x00000003
        /*0200*/ 	.word	0x00000000
        /*0204*/ 	.short	0x010a
        /*0206*/ 	.byte	0x3f
	.zero		1


	//   ....[21]....
        /*0208*/ 	.word	0x00001900
        /*020c*/ 	.word	0x000000ff
        /*0210*/ 	.word	0x00000000
        /*0214*/ 	.short	0x010a
        /*0216*/ 	.byte	0x04
	.zero		1


	//   ....[22]....
        /*0218*/ 	.word	0x00001940
        /*021c*/ 	.word	0x000000ff
        /*0220*/ 	.word	0x00000000
        /*0224*/ 	.short	0x010a
        /*0226*/ 	.byte	0x04
	.zero		1


	//   ....[23]....
        /*0228*/ 	.word	0x00001aa0
        /*022c*/ 	.word	0x000000ff
        /*0230*/ 	.word	0x00000000
        /*0234*/ 	.short	0x0101
        /*0236*/ 	.byte	0x04
	.zero		1


	//   ....[24]....
        /*0238*/ 	.word	0x00001b90
        /*023c*/ 	.word	0x0000003e
        /*0240*/ 	.word	0x00000000
        /*0244*/ 	.short	0x0101
        /*0246*/ 	.byte	0x2f
	.zero		1


	//   ....[25]....
        /*0248*/ 	.word	0x00001c60
        /*024c*/ 	.word	0x000000ff
        /*0250*/ 	.word	0x00000000
        /*0254*/ 	.short	0x0101
        /*0256*/ 	.byte	0x06
	.zero		1


	//   ....[26]....
        /*0258*/ 	.word	0x00001d10
        /*025c*/ 	.word	0x0000003d
        /*0260*/ 	.word	0x00000010
        /*0264*/ 	.short	0x010a
        /*0266*/ 	.byte	0x2a
	.zero		1


	//   ....[27]....
        /*0268*/ 	.word	0x00003b10
        /*026c*/ 	.word	0x00000040
        /*0270*/ 	.word	0x00000000
        /*0274*/ 	.short	0x0101
        /*0276*/ 	.byte	0x2f
	.zero		1


	//   ....[28]....
        /*0278*/ 	.word	0x00004470
        /*027c*/ 	.word	0x0000000a
        /*0280*/ 	.word	0x00000030
        /*0284*/ 	.short	0x010a
        /*0286*/ 	.byte	0x3f
	.zero		1


	//   ....[29]....
        /*0288*/ 	.word	0x000047f0
        /*028c*/ 	.word	0x00000005
        /*0290*/ 	.word	0x00000098
        /*0294*/ 	.short	0x0101
        /*0296*/ 	.byte	0x3f
	.zero		1


	//   ....[30]....
        /*0298*/ 	.word	0x00004f70
        /*029c*/ 	.word	0x00000009
        /*02a0*/ 	.word	0x00000000
        /*02a4*/ 	.short	0x010a
        /*02a6*/ 	.byte	0x3f
	.zero		1


	//   ....[31]....
        /*02a8*/ 	.word	0x00004ff0
        /*02ac*/ 	.word	0x00000008
        /*02b0*/ 	.word	0x00000000
        /*02b4*/ 	.short	0x010a
        /*02b6*/ 	.byte	0x3f
	.zero		1


	//   ....[32]....
        /*02b8*/ 	.word	0x00005080
        /*02bc*/ 	.word	0x00000009
        /*02c0*/ 	.word	0x00000000
        /*02c4*/ 	.short	0x010a
        /*02c6*/ 	.byte	0x3f
	.zero		1


	//   ....[33]....
        /*02c8*/ 	.word	0x00005110
        /*02cc*/ 	.word	0x00000008
        /*02d0*/ 	.word	0x00000000
        /*02d4*/ 	.short	0x010a
        /*02d6*/ 	.byte	0x3f
	.zero		1


	//   ....[34]....
        /*02d8*/ 	.word	0x000051a0
        /*02dc*/ 	.word	0x0000000b
        /*02e0*/ 	.word	0x00000000
        /*02e4*/ 	.short	0x010a
        /*02e6*/ 	.byte	0x3f
	.zero		1


	//   ....[35]....
        /*02e8*/ 	.word	0x00005230
        /*02ec*/ 	.word	0x00000003
        /*02f0*/ 	.word	0x00000000
        /*02f4*/ 	.short	0x010a
        /*02f6*/ 	.byte	0x3f
	.zero		1


	//   ....[36]....
        /*02f8*/ 	.word	0x00005290
        /*02fc*/ 	.word	0x0000003f
        /*0300*/ 	.word	0x00000000
        /*0304*/ 	.short	0x010a
        /*0306*/ 	.byte	0x3f
	.zero		1


	//   ....[37]....
        /*0308*/ 	.word	0x000052e0
        /*030c*/ 	.word	0x00000003
        /*0310*/ 	.word	0x00000000
        /*0314*/ 	.short	0x010a
        /*0316*/ 	.byte	0x3f
	.zero		1


	//   ....[38]....
        /*0318*/ 	.word	0x00005340
        /*031c*/ 	.word	0x00000004
        /*0320*/ 	.word	0x00000000
        /*0324*/ 	.short	0x010a
        /*0326*/ 	.byte	0x3f
	.zero		1


	//   ....[39]....
        /*0328*/ 	.word	0x00005390
        /*032c*/ 	.word	0x0000003f
        /*0330*/ 	.word	0x00000010
        /*0334*/ 	.short	0x010a
        /*0336*/ 	.byte	0x3f
	.zero		1


	//   ....[40]....
        /*0338*/ 	.word	0x00005460
        /*033c*/ 	.word	0x0000000a
        /*0340*/ 	.word	0x00000030
        /*0344*/ 	.short	0x010a
        /*0346*/ 	.byte	0x3f
	.zero		1


	//   ....[41]....
        /*0348*/ 	.word	0x00005530
        /*034c*/ 	.word	0x00000009
        /*0350*/ 	.word	0x00000000
        /*0354*/ 	.short	0x010a
        /*0356*/ 	.byte	0x3f
	.zero		1


	//   ....[42]....
        /*0358*/ 	.word	0x00005580
        /*035c*/ 	.word	0x00000008
        /*0360*/ 	.word	0x00000000
        /*0364*/ 	.short	0x010a
        /*0366*/ 	.byte	0x3f
	.zero		1


	//   ....[43]....
        /*0368*/ 	.word	0x000055d0
        /*036c*/ 	.word	0x00000009
        /*0370*/ 	.word	0x00000000
        /*0374*/ 	.short	0x010a
        /*0376*/ 	.byte	0x3f
	.zero		1


	//   ....[44]....
        /*0378*/ 	.word	0x00005620
        /*037c*/ 	.word	0x00000008
        /*0380*/ 	.word	0x00000000
        /*0384*/ 	.short	0x010a
        /*0386*/ 	.byte	0x3f
	.zero		1


	//   ....[45]....
        /*0388*/ 	.word	0x00005670
        /*038c*/ 	.word	0x0000000b
        /*0390*/ 	.word	0x00000000
        /*0394*/ 	.short	0x010a
        /*0396*/ 	.byte	0x3f
	.zero		1


	//----- nvinfo : EIATTR_NUM_MBARRIERS
	.align		4
.L_37:
        /*0398*/ 	.byte	0x03, 0x38
        /*039a*/ 	.short	0x0012


	//----- nvinfo : EIATTR_EXIT_INSTR_OFFSETS
	.align		4
        /*039c*/ 	.byte	0x04, 0x1c
        /*039e*/ 	.short	(.L_39 - .L_38)


	//   ....[0]....
.L_38:
        /*03a0*/ 	.word	0x000011c0


	//   ....[1]....
        /*03a4*/ 	.word	0x00001220


	//   ....[2]....
        /*03a8*/ 	.word	0x000041a0


	//   ....[3]....
        /*03ac*/ 	.word	0x000041d0


	//   ....[4]....
        /*03b0*/ 	.word	0x00005280


	//----- nvinfo : EIATTR_MAX_THREADS
	.align		4
.L_39:
        /*03b4*/ 	.byte	0x04, 0x05
        /*03b6*/ 	.short	(.L_41 - .L_40)
.L_40:
        /*03b8*/ 	.word	0x00000180
        /*03bc*/ 	.word	0x00000001
        /*03c0*/ 	.word	0x00000001


	//----- nvinfo : EIATTR_CRS_STACK_SIZE
	.align		4
.L_41:
        /*03c4*/ 	.byte	0x04, 0x1e
        /*03c6*/ 	.short	(.L_43 - .L_42)
.L_42:
        /*03c8*/ 	.word	0x00000000


	//----- nvinfo : EIATTR_CBANK_PARAM_SIZE
	.align		4
.L_43:
        /*03cc*/ 	.byte	0x03, 0x19
        /*03ce*/ 	.short	0x0470


	//----- nvinfo : EIATTR_PARAM_CBANK
	.align		4
        /*03d0*/ 	.byte	0x04, 0x0a
        /*03d2*/ 	.short	(.L_45 - .L_44)
	.align		4
.L_44:
        /*03d4*/ 	.word	index@(.nv.constant0._ZN7cutlass13device_kernelINS_4gemm6kernel13GemmUniversalIN4cute5tupleIJiiiiEEENS1_10collective13CollectiveMmaINS1_34MainloopSm90TmaGmmaWarpSpecializedILi6ENS5_IJNS4_1CILi1EEESB_SB_EEENS1_32KernelTmaWarpSpecializedPingpongEEENS5_IJNSA_ILi64EEESF_SF_EEEaNS5_IJlSB_lEEEaSH_NS4_8TiledMMAINS4_8MMA_AtomIJNS4_4SM904GMMA26MMA_64x64x32_S32S8S8_SS_TNEEEENS4_6LayoutISC_NS5_IJNSA_ILi0EEESP_SP_EEEEENS5_IJNS4_10UnderscoreESS_SS_EEEEENS4_13SM90_TMA_LOADENS4_14ComposedLayoutINS4_7SwizzleILi2ELi4ELi3EEENS4_18smem_ptr_flag_bitsILi8EEENSO_INS5_IJNSA_ILi8EEESF_EEENS5_IJSF_SB_EEEEEEEvNS4_8identityESV_S15_vS16_EENS_8epilogue10collective6detail29Sm90TmaWarpSpecializedAdapterINS19_15DefaultEpilogueIaSH_SH_NS18_6thread17LinearCombinationIaLi1EiiLNS1D_9ScaleType4KindE0ELNS_15FloatRoundStyleE2EaEENS1_15EpilogueDefaultEEEEEvvEEEEvNT_6ParamsE)
        /*03d8*/ 	.short	0x0210
        /*03da*/ 	.short	0x0470


	//----- nvinfo : EIATTR_SW_WAR
	.align		4
.L_45:
        /*03dc*/ 	.byte	0x04, 0x36
        /*03de*/ 	.short	(.L_47 - .L_46)
.L_46:
        /*03e0*/ 	.word	0x00000008
.L_47:


//--------------------- .nv.callgraph             --------------------------
	.section	.nv.callgraph,"",@"SHT_CUDA_CALLGRAPH"
	.align	4
	.sectionentsize	8
	.align		4
        /*0000*/ 	.word	0x00000000
	.align		4
        /*0004*/ 	.word	0xffffffff
	.align		4
        /*0008*/ 	.word	index@(_ZN7cutlass13device_kernelINS_4gemm6kernel13GemmUniversalIN4cute5tupleIJiiiiEEENS1_10collective13CollectiveMmaINS1_34MainloopSm90TmaGmmaWarpSpecializedILi6ENS5_IJNS4_1CILi1EEESB_SB_EEENS1_32KernelTmaWarpSpecializedPingpongEEENS5_IJNSA_ILi64EEESF_SF_EEEaNS5_IJlSB_lEEEaSH_NS4_8TiledMMAINS4_8MMA_AtomIJNS4_4SM904GMMA26MMA_64x64x32_S32S8S8_SS_TNEEEENS4_6LayoutISC_NS5_IJNSA_ILi0EEESP_SP_EEEEENS5_IJNS4_10UnderscoreESS_SS_EEEEENS4_13SM90_TMA_LOADENS4_14ComposedLayoutINS4_7SwizzleILi2ELi4ELi3EEENS4_18smem_ptr_flag_bitsILi8EEENSO_INS5_IJNSA_ILi8EEESF_EEENS5_IJSF_SB_EEEEEEEvNS4_8identityESV_S15_vS16_EENS_8epilogue10collective6detail29Sm90TmaWarpSpecializedAdapterINS19_15DefaultEpilogueIaSH_SH_NS18_6thread17LinearCombinationIaLi1EiiLNS1D_9ScaleType4KindE0ELNS_15FloatRoundStyleE2EaEENS1_15EpilogueDefaultEEEEEvvEEEEvNT_6ParamsE)
	.align		4
        /*000c*/ 	.word	index@(__assertfail)
	.align		4
        /*0010*/ 	.word	0x00000000
	.align		4
        /*0014*/ 	.word	0xfffffffe
	.align		4
        /*0018*/ 	.word	0x00000000
	.align		4
        /*001c*/ 	.word	0xfffffffd
	.align		4
        /*0020*/ 	.word	0x00000000
	.align		4
        /*0024*/ 	.word	0xfffffffc


//--------------------- .nv.constant4             --------------------------
	.section	.nv.constant4,"a",@progbits
	.align	8
	.align		8
.nv.constant4:
        /*0000*/ 	.dword	__assertfail
	.align		8
        /*0008*/ 	.dword	__unnamed_1
	.align		8
        /*0010*/ 	.dword	_ZN40_INTERNAL_433150c6_4_k_cu_9c42f989_312334cuda3std3__45__cpo5beginE
	.align		8
        /*0018*/ 	.dword	_ZN40_INTERNAL_433150c6_4_k_cu_9c42f989_312334cuda3std3__45__cpo3endE
	.align		8
        /*0020*/ 	.dword	_ZN40_INTERNAL_433150c6_4_k_cu_9c42f989_312334cuda3std3__45__cpo6cbeginE
	.align		8
        /*0028*/ 	.dword	_ZN40_INTERNAL_433150c6_4_k_cu_9c42f989_312334cuda3std3__45__cpo4cendE
	.align		8
        /*0030*/ 	.dword	_ZN40_INTERNAL_433150c6_4_k_cu_9c42f989_312334cuda3std3__442_GLOBAL__N__433150c6_4_k_cu_9c42f989_312336ignoreE
	.align		8
        /*0038*/ 	.dword	_ZN40_INTERNAL_433150c6_4_k_cu_9c42f989_312334cuda3std3__419piecewise_constructE
	.align		8
        /*0040*/ 	.dword	_ZN40_INTERNAL_433150c6_4_k_cu_9c42f989_312334cuda3std3__48in_placeE
	.align		8
        /*0048*/ 	.dword	_ZN40_INTERNAL_433150c6_4_k_cu_9c42f989_312334cuda3std6ranges3__45__cpo4swapE
	.align		8
        /*0050*/ 	.dword	_ZN40_INTERNAL_433150c6_4_k_cu_9c42f989_312334cuda3std6ranges3__45__cpo9iter_moveE
	.align		8
        /*0058*/ 	.dword	_ZN40_INTERNAL_433150c6_4_k_cu_9c42f989_312334cute7productE
	.align		8
        /*0060*/ 	.dword	_ZN40_INTERNAL_433150c6_4_k_cu_9c42f989_312334cute1_E
	.align		8
        /*0068*/ 	.dword	$str$22
	.align		8
        /*0070*/ 	.dword	$str$23


//--------------------- .text._ZN7cutlass13device_kernelINS_4gemm6kernel13GemmUniversalIN4cute5tupleIJiiiiEEENS1_10collective13CollectiveMmaINS1_34MainloopSm90TmaGmmaWarpSpecializedILi6ENS5_IJNS4_1CILi1EEESB_SB_EEENS1_32KernelTmaWarpSpecializedPingpongEEENS5_IJNSA_ILi64EEESF_SF_EEEaNS5_IJlSB_lEEEaSH_NS4_8TiledMMAINS4_8MMA_AtomIJNS4_4SM904GMMA26MMA_64x64x32_S32S8S8_SS_TNEEEENS4_6LayoutISC_NS5_IJNSA_ILi0EEESP_SP_EEEEENS5_IJNS4_10UnderscoreESS_SS_EEEEENS4_13SM90_TMA_LOADENS4_14ComposedLayoutINS4_7SwizzleILi2ELi4ELi3EEENS4_18smem_ptr_flag_bitsILi8EEENSO_INS5_IJNSA_ILi8EEESF_EEENS5_IJSF_SB_EEEEEEEvNS4_8identityESV_S15_vS16_EENS_8epilogue10collective6detail29Sm90TmaWarpSpecializedAdapterINS19_15DefaultEpilogueIaSH_SH_NS18_6thread17LinearCombinationIaLi1EiiLNS1D_9ScaleType4KindE0ELNS_15FloatRoundStyleE2EaEENS1_15EpilogueDefaultEEEEEvvEEEEvNT_6ParamsE --------------------------
	.section	.text._ZN7cutlass13device_kernelINS_4gemm6kernel13GemmUniversalIN4cute5tupleIJiiiiEEENS1_10collective13CollectiveMmaINS1_34MainloopSm90TmaGmmaWarpSpecializedILi6ENS5_IJNS4_1CILi1EEESB_SB_EEENS1_32KernelTmaWarpSpecializedPingpongEEENS5_IJNSA_ILi64EEESF_SF_EEEaNS5_IJlSB_lEEEaSH_NS4_8TiledMMAINS4_8MMA_AtomIJNS4_4SM904GMMA26MMA_64x64x32_S32S8S8_SS_TNEEEENS4_6LayoutISC_NS5_IJNSA_ILi0EEESP_SP_EEEEENS5_IJNS4_10UnderscoreESS_SS_EEEEENS4_13SM90_TMA_LOADENS4_14ComposedLayoutINS4_7SwizzleILi2ELi4ELi3EEENS4_18smem_ptr_flag_bitsILi8EEENSO_INS5_IJNSA_ILi8EEESF_EEENS5_IJSF_SB_EEEEEEEvNS4_8identityESV_S15_vS16_EENS_8epilogue10collective6detail29Sm90TmaWarpSpecializedAdapterINS19_15DefaultEpilogueIaSH_SH_NS18_6thread17LinearCombinationIaLi1EiiLNS1D_9ScaleType4KindE0ELNS_15FloatRoundStyleE2EaEENS1_15EpilogueDefaultEEEEEvvEEEEvNT_6ParamsE,"ax",@progbits
	.align	128
.text._ZN7cutlass13device_kernelINS_4gemm6kernel13GemmUniversalIN4cute5tupleIJiiiiEEENS1_10collective13CollectiveMmaINS1_34MainloopSm90TmaGmmaWarpSpecializedILi6ENS5_IJNS4_1CILi1EEESB_SB_EEENS1_32KernelTmaWarpSpecializedPingpongEEENS5_IJNSA_ILi64EEESF_SF_EEEaNS5_IJlSB_lEEEaSH_NS4_8TiledMMAINS4_8MMA_AtomIJNS4_4SM904GMMA26MMA_64x64x32_S32S8S8_SS_TNEEEENS4_6LayoutISC_NS5_IJNSA_ILi0EEESP_SP_EEEEENS5_IJNS4_10UnderscoreESS_SS_EEEEENS4_13SM90_TMA_LOADENS4_14ComposedLayoutINS4_7SwizzleILi2ELi4ELi3EEENS4_18smem_ptr_flag_bitsILi8EEENSO_INS5_IJNSA_ILi8EEESF_EEENS5_IJSF_SB_EEEEEEEvNS4_8identityESV_S15_vS16_EENS_8epilogue10collective6detail29Sm90TmaWarpSpecializedAdapterINS19_15DefaultEpilogueIaSH_SH_NS18_6thread17LinearCombinationIaLi1EiiLNS1D_9ScaleType4KindE0ELNS_15FloatRoundStyleE2EaEENS1_15EpilogueDefaultEEEEEvvEEEEvNT_6ParamsE:
        .type           _ZN7cutlass13device_kernelINS_4gemm6kernel13GemmUniversalIN4cute5tupleIJiiiiEEENS1_10collective13CollectiveMmaINS1_34MainloopSm90TmaGmmaWarpSpecializedILi6ENS5_IJNS4_1CILi1EEESB_SB_EEENS1_32KernelTmaWarpSpecializedPingpongEEENS5_IJNSA_ILi64EEESF_SF_EEEaNS5_IJlSB_lEEEaSH_NS4_8TiledMMAINS4_8MMA_AtomIJNS4_4SM904GMMA26MMA_64x64x32_S32S8S8_SS_TNEEEENS4_6LayoutISC_NS5_IJNSA_ILi0EEESP_SP_EEEEENS5_IJNS4_10UnderscoreESS_SS_EEEEENS4_13SM90_TMA_LOADENS4_14ComposedLayoutINS4_7SwizzleILi2ELi4ELi3EEENS4_18smem_ptr_flag_bitsILi8EEENSO_INS5_IJNSA_ILi8EEESF_EEENS5_IJSF_SB_EEEEEEEvNS4_8identityESV_S15_vS16_EENS_8epilogue10collective6detail29Sm90TmaWarpSpecializedAdapterINS19_15DefaultEpilogueIaSH_SH_NS18_6thread17LinearCombinationIaLi1EiiLNS1D_9ScaleType4KindE0ELNS_15FloatRoundStyleE2EaEENS1_15EpilogueDefaultEEEEEvvEEEEvNT_6ParamsE,@function
        .size           _ZN7cutlass13device_kernelINS_4gemm6kernel13GemmUniversalIN4cute5tupleIJiiiiEEENS1_10collective13CollectiveMmaINS1_34MainloopSm90TmaGmmaWarpSpecializedILi6ENS5_IJNS4_1CILi1EEESB_SB_EEENS1_32KernelTmaWarpSpecializedPingpongEEENS5_IJNSA_ILi64EEESF_SF_EEEaNS5_IJlSB_lEEEaSH_NS4_8TiledMMAINS4_8MMA_AtomIJNS4_4SM904GMMA26MMA_64x64x32_S32S8S8_SS_TNEEEENS4_6LayoutISC_NS5_IJNSA_ILi0EEESP_SP_EEEEENS5_IJNS4_10UnderscoreESS_SS_EEEEENS4_13SM90_TMA_LOADENS4_14ComposedLayoutINS4_7SwizzleILi2ELi4ELi3EEENS4_18smem_ptr_flag_bitsILi8EEENSO_INS5_IJNSA_ILi8EEESF_EEENS5_IJSF_SB_EEEEEEEvNS4_8identityESV_S15_vS16_EENS_8epilogue10collective6detail29Sm90TmaWarpSpecializedAdapterINS19_15DefaultEpilogueIaSH_SH_NS18_6thread17LinearCombinationIaLi1EiiLNS1D_9ScaleType4KindE0ELNS_15FloatRoundStyleE2EaEENS1_15EpilogueDefaultEEEEEvvEEEEvNT_6ParamsE,(.L_x_141 - _ZN7cutlass13device_kernelINS_4gemm6kernel13GemmUniversalIN4cute5tupleIJiiiiEEENS1_10collective13CollectiveMmaINS1_34MainloopSm90TmaGmmaWarpSpecializedILi6ENS5_IJNS4_1CILi1EEESB_SB_EEENS1_32KernelTmaWarpSpecializedPingpongEEENS5_IJNSA_ILi64EEESF_SF_EEEaNS5_IJlSB_lEEEaSH_NS4_8TiledMMAINS4_8MMA_AtomIJNS4_4SM904GMMA26MMA_64x64x32_S32S8S8_SS_TNEEEENS4_6LayoutISC_NS5_IJNSA_ILi0EEESP_SP_EEEEENS5_IJNS4_10UnderscoreESS_SS_EEEEENS4_13SM90_TMA_LOADENS4_14ComposedLayoutINS4_7SwizzleILi2ELi4ELi3EEENS4_18smem_ptr_flag_bitsILi8EEENSO_INS5_IJNSA_ILi8EEESF_EEENS5_IJSF_SB_EEEEEEEvNS4_8identityESV_S15_vS16_EENS_8epilogue10collective6detail29Sm90TmaWarpSpecializedAdapterINS19_15DefaultEpilogueIaSH_SH_NS18_6thread17LinearCombinationIaLi1EiiLNS1D_9ScaleType4KindE0ELNS_15FloatRoundStyleE2EaEENS1_15EpilogueDefaultEEEEEvvEEEEvNT_6ParamsE)
        .other          _ZN7cutlass13device_kernelINS_4gemm6kernel13GemmUniversalIN4cute5tupleIJiiiiEEENS1_10collective13CollectiveMmaINS1_34MainloopSm90TmaGmmaWarpSpecializedILi6ENS5_IJNS4_1CILi1EEESB_SB_EEENS1_32KernelTmaWarpSpecializedPingpongEEENS5_IJNSA_ILi64EEESF_SF_EEEaNS5_IJlSB_lEEEaSH_NS4_8TiledMMAINS4_8MMA_AtomIJNS4_4SM904GMMA26MMA_64x64x32_S32S8S8_SS_TNEEEENS4_6LayoutISC_NS5_IJNSA_ILi0EEESP_SP_EEEEENS5_IJNS4_10UnderscoreESS_SS_EEEEENS4_13SM90_TMA_LOADENS4_14ComposedLayoutINS4_7SwizzleILi2ELi4ELi3EEENS4_18smem_ptr_flag_bitsILi8EEENSO_INS5_IJNSA_ILi8EEESF_EEENS5_IJSF_SB_EEEEEEEvNS4_8identityESV_S15_vS16_EENS_8epilogue10collective6detail29Sm90TmaWarpSpecializedAdapterINS19_15DefaultEpilogueIaSH_SH_NS18_6thread17LinearCombinationIaLi1EiiLNS1D_9ScaleType4KindE0ELNS_15FloatRoundStyleE2EaEENS1_15EpilogueDefaultEEEEEvvEEEEvNT_6ParamsE,@"STO_CUDA_ENTRY STV_DEFAULT"
_ZN7cutlass13device_kernelINS_4gemm6kernel13GemmUniversalIN4cute5tupleIJiiiiEEENS1_10collective13CollectiveMmaINS1_34MainloopSm90TmaGmmaWarpSpecializedILi6ENS5_IJNS4_1CILi1EEESB_SB_EEENS1_32KernelTmaWarpSpecializedPingpongEEENS5_IJNSA_ILi64EEESF_SF_EEEaNS5_IJlSB_lEEEaSH_NS4_8TiledMMAINS4_8MMA_AtomIJNS4_4SM904GMMA26MMA_64x64x32_S32S8S8_SS_TNEEEENS4_6LayoutISC_NS5_IJNSA_ILi0EEESP_SP_EEEEENS5_IJNS4_10UnderscoreESS_SS_EEEEENS4_13SM90_TMA_LOADENS4_14ComposedLayoutINS4_7SwizzleILi2ELi4ELi3EEENS4_18smem_ptr_flag_bitsILi8EEENSO_INS5_IJNSA_ILi8EEESF_EEENS5_IJSF_SB_EEEEEEEvNS4_8identityESV_S15_vS16_EENS_8epilogue10collective6detail29Sm90TmaWarpSpecializedAdapterINS19_15DefaultEpilogueIaSH_SH_NS18_6thread17LinearCombinationIaLi1EiiLNS1D_9ScaleType4KindE0ELNS_15FloatRoundStyleE2EaEENS1_15EpilogueDefaultEEEEEvvEEEEvNT_6ParamsE:
[----:B------:R-:W0:Y:S02]  /*0000*/  LDC R1, c[0x0][0x28] ;  /* 0x00000a00ff017b82 */ /* 0x000e240000000800 */
[----:B0-----:R-:W-:Y:S01]  /*0010*/  VIADD R1, R1, 0xfffffff8 ;  /* 0xfffffff801017836 */ /* 0x001fe20000000000 */
[----:B------:R-:W0:Y:S01]  /*0020*/  S2R R4, SR_TID.X ;  /* 0x0000000000047919 */ /* 0x000e220000002100 */
[----:B------:R-:W-:Y:S01]  /*0030*/  ELECT P0, URZ, PT ;  /* 0x00000000003f782f */ /* 0x000fe20003800000 */
[----:B------:R-:W-:Y:S01]  /*0040*/  BSSY B0, `(.L_x_0) ;  /* 0x000000f000007945 */ /* 0x000fe20003800000 */
[--C-:B0-----:R-:W-:Y:S02]  /*0050*/  SHF.R.U32.HI R0, RZ, 0x5, R4.reuse ;  /* 0x00000005ff007819 */ /* 0x101fe40000011604 */
[----:B------:R-:W-:-:S03]  /*0060*/  SHF.R.U32.HI R5, RZ, 0x7, R4 ;  /* 0x00000007ff057819 */ /* 0x000fc60000011604 */
[----:B------:R-:W0:Y:S04]  /*0070*/  SHFL.IDX PT, R2, R0, RZ, 0x1f ;  /* 0x00001fff00027589 */ /* 0x000e2800000e0000 */
[----:B------:R1:W2:Y:S01]  /*0080*/  SHFL.IDX PT, R8, R5, RZ, 0x1f ;  /* 0x00001fff05087589 */ /* 0x0002a200000e0000 */
[----:B0-----:R-:W-:-:S13]  /*0090*/  ISETP.NE.OR P0, PT, R2, RZ, !P0 ;  /* 0x000000ff0200720c */ /* 0x001fda0004705670 */
[----:B-12---:R-:W-:Y:S05]  /*00a0*/  @P0 BRA `(.L_x_1) ;  /* 0x0000000000200947 */ /* 0x006fea0003800000 */
[----:B------:R-:W-:Y:S02]  /*00b0*/  ULDC.64 UR4, c[0x0][0x198] ;  /* 0x0000660000047ab9 */ /* 0x000fe40000000a00 */
[----:B------:R-:W-:Y:S02]  /*00c0*/  UIADD3 UR6, UP0, UR4, 0xf0, URZ ;  /* 0x000000f004067890 */ /* 0x000fe4000ff1e03f */
[----:B------:R-:W-:Y:S02]  /*00d0*/  UIADD3 UR4, UP1, UR4, 0x1f0, URZ ;  /* 0x000001f004047890 */ /* 0x000fe4000ff3e03f */
[----:B------:R-:W-:Y:S02]  /*00e0*/  UIADD3.X UR7, URZ, UR5, URZ, UP0, !UPT ;  /* 0x000000053f077290 */ /* 0x000fe400087fe43f */
[----:B------:R-:W-:-:S07]  /*00f0*/  UIADD3.X UR5, URZ, UR5, URZ, UP1, !UPT ;  /* 0x000000053f057290 */ /* 0x000fce0008ffe43f */
[----:B------:R0:W-:Y:S02]  /*0100*/  UTMACCTL.PF [UR6] ;  /* 0x00000000060079b9 */ /* 0x0001e40008040000 */
[----:B------:R0:W-:Y:S02]  /*0110*/  UTMACCTL.PF [UR4] ;  /* 0x00000000040079b9 */ /* 0x0001e40008040000 */
[----:B0-----:R-:W-:Y:S01]  /*0120*/  NOP ;  /* 0x0000000000007918 */ /* 0x001fe20000000000 */
.L_x_1:
[----:B------:R-:W-:Y:S05]  /*0130*/  BSYNC B0 ;  /* 0x0000000000007941 */ /* 0x000fea0003800000 */
.L_x_0:
[----:B------:R-:W0:Y:S02]  /*0140*/  SHFL.IDX PT, R3, R0, RZ, 0x1f ;  /* 0x00001fff00037589 */ /* 0x000e2400000e0000 */
[----:B0-----:R-:W-:-:S13]  /*0150*/  ISETP.NE.AND P0, PT, R3, RZ, PT ;  /* 0x000000ff0300720c */ /* 0x001fda0003f05270 */
[----:B------:R-:W-:Y:S05]  /*0160*/  @P0 BRA `(.L_x_2) ;  /* 0x0000000000680947 */ /* 0x000fea0003800000 */
[----:B------:R-:W0:Y:S01]  /*0170*/  S2UR UR8, SR_CgaCtaId ;  /* 0x00000000000879c3 */ /* 0x000e220000008800 */
[----:B------:R-:W-:Y:S01]  /*0180*/  UMOV UR4, 0x400 ;  /* 0x0000040000047882 */ /* 0x000fe20000000000 */
[----:B------:R-:W-:Y:S01]  /*0190*/  UMOV UR5, 0x1 ;  /* 0x0000000100057882 */ /* 0x000fe20000000000 */
[----:B------:R-:W-:Y:S01]  /*01a0*/  UMOV UR6, 0x80 ;  /* 0x0000008000067882 */ /* 0x000fe20000000000 */
[----:B------:R-:W-:Y:S01]  /*01b0*/  ELECT P0, URZ, PT ;  /* 0x00000000003f782f */ /* 0x000fe20003800000 */
[----:B------:R-:W-:-:S04]  /*01c0*/  UIADD3 UR6, -UR6, 0x100000, URZ ;  /* 0x0010000006067890 */ /* 0x000fc8000fffe13f */
[----:B------:R-:W-:Y:S02]  /*01d0*/  USHF.L.U32 UR7, UR6, 0xb, URZ ;  /* 0x0000000b06077899 */ /* 0x000fe4000800063f */
[----:B------:R-:W-:Y:S02]  /*01e0*/  USHF.L.U32 UR6, UR6, 0x1, URZ ;  /* 0x0000000106067899 */ /* 0x000fe4000800063f */
[----:B0-----:R-:W-:Y:S02]  /*01f0*/  ULEA UR8, UR8, UR4, 0x18 ;  /* 0x0000000408087291 */ /* 0x001fe4000f8ec03f */
[----:B------:R-:W-:-:S04]  /*0200*/  UIADD3 UR4, -UR5, 0x100000, URZ ;  /* 0x0010000005047890 */ /* 0x000fc8000fffe13f */
[----:B------:R-:W-:Y:S02]  /*0210*/  USHF.L.U32 UR5, UR4, 0xb, URZ ;  /* 0x0000000b04057899 */ /* 0x000fe4000800063f */
[----:B------:R-:W-:Y:S01]  /*0220*/  USHF.L.U32 UR4, UR4, 0x1, URZ ;  /* 0x0000000104047899 */ /* 0x000fe2000800063f */
[----:B------:R-:W0:Y:S11]  /*0230*/  FENCE.VIEW.ASYNC.S ;  /* 0x00000000000073c6 */ /* 0x000e360000000000 */
[----:B0-----:R0:W1:Y:S01]  /*0240*/  SYNCS.EXCH.64 URZ, [UR8], UR4 ;  /* 0x00000004083f75b2 */ /* 0x0010620008000100 */
[----:B------:R0:W2:Y:S01]  /*0250*/  SYNCS.EXCH.64 URZ, [UR8+0x30], UR6 ;  /* 0x00003006083f75b2 */ /* 0x0000a20008000100 */
[----:B------:R0:W3:Y:S01]  /*0260*/  SYNCS.EXCH.64 URZ, [UR8+0x8], UR4 ;  /* 0x00000804083f75b2 */ /* 0x0000e20008000100 */
[----:B------:R0:W4:Y:S01]  /*0270*/  SYNCS.EXCH.64 URZ, [UR8+0x38], UR6 ;  /* 0x00003806083f75b2 */ /* 0x0001220008000100 */
[----:B------:R0:W0:Y:S01]  /*0280*/  SYNCS.EXCH.64 URZ, [UR8+0x10], UR4 ;  /* 0x00001004083f75b2 */ /* 0x0000220008000100 */
[----:B------:R0:W0:Y:S01]  /*0290*/  SYNCS.EXCH.64 URZ, [UR8+0x40], UR6 ;  /* 0x00004006083f75b2 */ /* 0x0000220008000100 */
[----:B------:R0:W0:Y:S01]  /*02a0*/  SYNCS.EXCH.64 URZ, [UR8+0x18], UR4 ;  /* 0x00001804083f75b2 */ /* 0x0000220008000100 */
[----:B------:R0:W0:Y:S01]  /*02b0*/  SYNCS.EXCH.64 URZ, [UR8+0x48], UR6 ;  /* 0x00004806083f75b2 */ /* 0x0000220008000100 */
[----:B------:R0:W0:Y:S01]  /*02c0*/  SYNCS.EXCH.64 URZ, [UR8+0x20], UR4 ;  /* 0x00002004083f75b2 */ /* 0x0000220008000100 */
[----:B------:R0:W0:Y:S01]  /*02d0*/  SYNCS.EXCH.64 URZ, [UR8+0x50], UR6 ;  /* 0x00005006083f75b2 */ /* 0x0000220008000100 */
[----:B------:R0:W0:Y:S01]  /*02e0*/  SYNCS.EXCH.64 URZ, [UR8+0x28], UR4 ;  /* 0x00002804083f75b2 */ /* 0x0000220008000100 */
[----:B------:R0:W0:Y:S01]  /*02f0*/  SYNCS.EXCH.64 URZ, [UR8+0x58], UR6 ;  /* 0x00005806083f75b2 */ /* 0x0000220008000100 */
[----:B------:R-:W-:Y:S01]  /*0300*/  NOP ;  /* 0x0000000000007918 */ /* 0x000fe20000000000 */
.L_x_2:
[----:B------:R-:W5:Y:S01]  /*0310*/  SHFL.IDX PT, R6, R0, RZ, 0x1f ;  /* 0x00001fff00067589 */ /* 0x000f6200000e0000 */
[----:B------:R-:W-:Y:S01]  /*0320*/  ELECT P0, URZ, PT ;  /* 0x00000000003f782f */ /* 0x000fe20003800000 */
[----:B------:R-:W-:Y:S01]  /*0330*/  NOP ;  /* 0x0000000000007918 */ /* 0x000fe20000000000 */
[----:B------:R-:W-:Y:S01]  /*0340*/  ELECT P1, URZ, PT ;  /* 0x00000000003f782f */ /* 0x000fe20003820000 */
[----:B------:R-:W1:Y:S01]  /*0350*/  SHFL.IDX PT, R3, R0, RZ, 0x1f ;  /* 0x00001fff00037589 */ /* 0x000e6200000e0000 */
[----:B0-----:R-:W-:Y:S01]  /*0360*/  UMOV UR4, 0x20 ;  /* 0x0000002000047882 */ /* 0x001fe20000000000 */
[----:B------:R-:W-:Y:S01]  /*0370*/  UMOV UR11, 0x80 ;  /* 0x00000080000b7882 */ /* 0x000fe20000000000 */
[----:B------:R-:W-:Y:S01]  /*0380*/  NOP ;  /* 0x0000000000007918 */ /* 0x000fe20000000000 */
[C---:B------:R-:W-:Y:S01]  /*0390*/  VIADD R33, R8.reuse, 0xffffffff ;  /* 0xffffffff08217836 */ /* 0x040fe20000000000 */
[----:B------:R-:W0:Y:S01]  /*03a0*/  SHFL.IDX PT, R5, R5, RZ, 0x1f ;  /* 0x00001fff05057589 */ /* 0x000e2200000e0000 */
[----:B------:R-:W-:Y:S01]  /*03b0*/  ULDC.64 UR36, c[0x0][0x208] ;  /* 0x0000820000247ab9 */ /* 0x000fe20000000a00 */
[----:B------:R-:W-:-:S02]  /*03c0*/  ISETP.NE.AND P2, PT, R8, RZ, PT ;  /* 0x000000ff0800720c */ /* 0x000fc40003f45270 */
[----:B------:R-:W-:Y:S02]  /*03d0*/  ISETP.GE.U32.AND P3, PT, R33, 0x2, PT ;  /* 0x000000022100780c */ /* 0x000fe40003f66070 */
[----:B-----5:R-:W-:Y:S02]  /*03e0*/  ISETP.NE.OR P0, PT, R6, RZ, !P0 ;  /* 0x000000ff0600720c */ /* 0x020fe40004705670 */
[----:B-1----:R-:W-:Y:S02]  /*03f0*/  ISETP.NE.OR P1, PT, R3, RZ, !P1 ;  /* 0x000000ff0300720c */ /* 0x002fe40004f25670 */
[----:B------:R-:W-:-:S04]  /*0400*/  SHF.R.S32.HI R3, RZ, 0x1f, R2 ;  /* 0x0000001fff037819 */ /* 0x000fc80000011402 */
[----:B------:R-:W-:-:S05]  /*0410*/  LEA.HI R3, R3, R2, RZ, 0x2 ;  /* 0x0000000203037211 */ /* 0x000fca00078f10ff */
[----:B------:R-:W-:Y:S01]  /*0420*/  VOTEU.ALL UP0, P0 ;  /* 0x00000000003f7886 */ /* 0x000fe20000000000 */
[----:B------:R-:W-:Y:S01]  /*0430*/  LOP3.LUT R3, R3, 0xfffffffc, RZ, 0xc0, !PT ;  /* 0xfffffffc03037812 */ /* 0x000fe200078ec0ff */
[----:B------:R-:W-:-:S03]  /*0440*/  VOTEU.ALL UP1, P1 ;  /* 0x00000000003f7886 */ /* 0x000fc60000820000 */
[----:B------:R-:W1:Y:S01]  /*0450*/  @!UP0 S2UR UR7, SR_CgaCtaId ;  /* 0x00000000000789c3 */ /* 0x000e620000008800 */
[----:B------:R-:W-:Y:S01]  /*0460*/  @!UP0 UMOV UR6, 0x400 ;  /* 0x0000040000068882 */ /* 0x000fe20000000000 */
[----:B------:R-:W-:-:S04]  /*0470*/  @!UP0 UIADD3 UR4, -UR4, 0x100000, URZ ;  /* 0x0010000004048890 */ /* 0x000fc8000fffe13f */
[----:B------:R-:W-:Y:S02]  /*0480*/  @!UP0 USHF.L.U32 UR5, UR4, 0xb, URZ ;  /* 0x0000000b04058899 */ /* 0x000fe4000800063f */
[----:B------:R-:W-:Y:S01]  /*0490*/  @!UP0 USHF.L.U32 UR4, UR4, 0x1, URZ ;  /* 0x0000000104048899 */ /* 0x000fe2000800063f */
[----:B------:R-:W-:Y:S01]  /*04a0*/  IMAD.IADD R0, R2, 0x1, -R3 ;  /* 0x0000000102007824 */ /* 0x000fe200078e0a03 */
[----:B------:R-:W-:Y:S01]  /*04b0*/  @!UP1 UMOV UR9, 0x400 ;  /* 0x0000040000099882 */ /* 0x000fe20000000000 */
[----:B------:R-:W-:Y:S01]  /*04c0*/  VOTEU.ALL UP2, P1 ;  /* 0x00000000003f7886 */ /* 0x000fe20000840000 */
[----:B------:R-:W-:Y:S01]  /*04d0*/  VOTEU.ALL UP3, P1 ;  /* 0x00000000003f7886 */ /* 0x000fe20000860000 */
[----:B------:R-:W-:Y:S01]  /*04e0*/  VOTEU.ALL UP4, P1 ;  /* 0x00000000003f7886 */ /* 0x000fe20000880000 */
[----:B------:R-:W5:Y:S01]  /*04f0*/  @!UP1 S2UR UR10, SR_CgaCtaId ;  /* 0x00000000000a99c3 */ /* 0x000f620000008800 */
[----:B------:R-:W-:Y:S01]  /*0500*/  VOTEU.ALL UP5, P1 ;  /* 0x00000000003f7886 */ /* 0x000fe200008a0000 */
[----:B------:R-:W-:-:S04]  /*0510*/  SHF.R.S32.HI R3, RZ, 0x1f, R4 ;  /* 0x0000001fff037819 */ /* 0x000fc80000011404 */
[----:B------:R-:W-:-:S04]  /*0520*/  LEA.HI R3, R3, R4, RZ, 0x7 ;  /* 0x0000000403037211 */ /* 0x000fc800078f38ff */
[----:B------:R-:W-:-:S05]  /*0530*/  LOP3.LUT R3, R3, 0xffffff80, RZ, 0xc0, !PT ;  /* 0xffffff8003037812 */ /* 0x000fca00078ec0ff */
[----:B------:R-:W-:Y:S01]  /*0540*/  IMAD.IADD R3, R4, 0x1, -R3 ;  /* 0x0000000104037824 */ /* 0x000fe200078e0a03 */
[----:B-1----:R-:W-:Y:S02]  /*0550*/  @!UP0 ULEA UR8, UR7, UR6, 0x18 ;  /* 0x0000000607088291 */ /* 0x002fe4000f8ec03f */
[----:B------:R-:W-:-:S04]  /*0560*/  @!UP1 UIADD3 UR6, -UR11, 0x100000, URZ ;  /* 0x001000000b069890 */ /* 0x000fc8000fffe13f */
[----:B------:R-:W-:Y:S02]  /*0570*/  @!UP1 USHF.L.U32 UR7, UR6, 0xb, URZ ;  /* 0x0000000b06079899 */ /* 0x000fe4000800063f */
[----:B------:R-:W-:Y:S01]  /*0580*/  @!UP1 USHF.L.U32 UR6, UR6, 0x1, URZ ;  /* 0x0000000106069899 */ /* 0x000fe2000800063f */
[----:B------:R-:W-:Y:S01]  /*0590*/  VOTEU.ALL UP0, P0 ;  /* 0x00000000003f7886 */ /* 0x000fe20000000000 */
[----:B-----5:R-:W-:Y:S01]  /*05a0*/  @!UP1 ULEA UR9, UR10, UR9, 0x18 ;  /* 0x000000090a099291 */ /* 0x020fe2000f8ec03f */
[----:B------:R-:W-:Y:S02]  /*05b0*/  VOTEU.ALL UP1, P0 ;  /* 0x00000000003f7886 */ /* 0x000fe40000020000 */
[----:B------:R-:W-:Y:S01]  /*05c0*/  ULDC.64 UR10, c[0x0][0x598] ;  /* 0x00016600000a7ab9 */ /* 0x000fe20000000a00 */
[----:B------:R-:W-:Y:S01]  /*05d0*/  ISETP.NE.AND P0, PT, R0, 0x3, PT ;  /* 0x000000030000780c */ /* 0x000fe20003f05270 */
[----:B------:R-:W1:Y:S02]  /*05e0*/  FENCE.VIEW.ASYNC.S ;  /* 0x00000000000073c6 */ /* 0x000e640000000000 */
[----:B-1----:R1:W2:Y:S01]  /*05f0*/  @!UP0 SYNCS.EXCH.64 URZ, [UR8+0x90], UR4 ;  /* 0x00009004083f85b2 */ /* 0x0022a20008000100 */
[----:B------:R-:W-:-:S02]  /*0600*/  ISETP.NE.U32.AND P1, PT, RZ, UR10, PT ;  /* 0x0000000aff007c0c */ /* 0x000fc4000bf25070 */
[----:B------:R-:W-:Y:S02]  /*0610*/  ISETP.EQ.OR P0, PT, R0, RZ, !P0 ;  /* 0x000000ff0000720c */ /* 0x000fe40004702670 */
[----:B------:R-:W-:Y:S02]  /*0620*/  ISETP.NE.AND.EX P1, PT, RZ, UR11, PT, P1 ;  /* 0x0000000bff007c0c */ /* 0x000fe4000bf25310 */
[----:B------:R-:W-:-:S04]  /*0630*/  ISETP.EQ.AND P0, PT, R8, RZ, P0 ;  /* 0x000000ff0800720c */ /* 0x000fc80000702270 */
[----:B------:R-:W-:-:S04]  /*0640*/  SEL R16, RZ, 0x1, !P0 ;  /* 0x00000001ff107807 */ /* 0x000fc80004000000 */
[----:B------:R-:W-:Y:S01]  /*0650*/  SEL R16, R16, 0x2, P3 ;  /* 0x0000000210107807 */ /* 0x000fe20001800000 */
[----:B------:R1:W2:Y:S01]  /*0660*/  @!UP1 SYNCS.EXCH.64 URZ, [UR8+0x98], UR4 ;  /* 0x00009804083f95b2 */ /* 0x0002a20008000100 */
[----:B------:R-:W-:Y:S01]  /*0670*/  NOP ;  /* 0x0000000000007918 */ /* 0x000fe20000000000 */
[----:B------:R1:W2:Y:S01]  /*0680*/  @!UP2 SYNCS.EXCH.64 URZ, [UR9+0x70], UR6 ;  /* 0x00007006093fa5b2 */ /* 0x0002a20008000100 */
[----:B------:R1:W2:Y:S01]  /*0690*/  @!UP3 SYNCS.EXCH.64 URZ, [UR9+0x78], UR6 ;  /* 0x00007806093fb5b2 */ /* 0x0002a20008000100 */
[----:B------:R1:W2:Y:S01]  /*06a0*/  @!UP4 SYNCS.EXCH.64 URZ, [UR9+0x80], UR6 ;  /* 0x00008006093fc5b2 */ /* 0x0002a20008000100 */
[----:B------:R1:W2:Y:S01]  /*06b0*/  @!UP5 SYNCS.EXCH.64 URZ, [UR9+0x88], UR6 ;  /* 0x00008806093fd5b2 */ /* 0x0002a20008000100 */
[----:B------:R-:W-:Y:S01]  /*06c0*/  NOP ;  /* 0x0000000000007918 */ /* 0x000fe20000000000 */
[----:B--234-:R-:W-:Y:S06]  /*06d0*/  BAR.SYNC.DEFER_BLOCKING 0x0 ;  /* 0x0000000000007b1d */ /* 0x01cfec0000010000 */
[----:B01----:R-:W-:Y:S05]  /*06e0*/  @!P1 BRA `(.L_x_3) ;  /* 0x00000000001c9947 */ /* 0x003fea0003800000 */
[----:B------:R-:W0:Y:S02]  /*06f0*/  LDC.64 R6, c[0x0][0x598] ;  /* 0x00016600ff067b82 */ /* 0x000e240000000a00 */
[----:B0-----:R-:W2:Y:S02]  /*0700*/  LDG.E.64 R6, desc[UR36][R6.64] ;  /* 0x0000002406067981 */ /* 0x001ea4000c1e1b00 */
[----:B--2---:R-:W-:-:S04]  /*0710*/  ISETP.NE.U32.AND P0, PT, R6, RZ, PT ;  /* 0x000000ff0600720c */ /* 0x004fc80003f05070 */
[----:B------:R-:W-:-:S13]  /*0720*/  ISETP.NE.AND.EX P0, PT, R7, RZ, PT, P0 ;  /* 0x000000ff0700720c */ /* 0x000fda0003f05300 */
[----:B------:R-:W-:Y:S05]  /*0730*/  @!P0 BRA `(.L_x_3) ;  /* 0x0000000000088947 */ /* 0x000fea0003800000 */
[----:B------:R1:W5:Y:S01]  /*0740*/  LD.E R56, desc[UR36][R6.64] ;  /* 0x0000002406387980 */ /* 0x000362000c101900 */
[----:B------:R-:W-:Y:S05]  /*0750*/  BRA `(.L_x_4) ;  /* 0x0000000000247947 */ /* 0x000fea0003800000 */
.L_x_3:
[----:B------:R-:W-:Y:S02]  /*0760*/  ULDC.64 UR4, c[0x0][0x588] ;  /* 0x0001620000047ab9 */ /* 0x000fe40000000a00 */
[----:B------:R-:W-:-:S04]  /*0770*/  ISETP.NE.U32.AND P0, PT, RZ, UR4, PT ;  /* 0x00000004ff007c0c */ /* 0x000fc8000bf05070 */
[----:B------:R-:W-:-:S13]  /*0780*/  ISETP.NE.AND.EX P0, PT, RZ, UR5, PT, P0 ;  /* 0x00000005ff007c0c */ /* 0x000fda000bf05300 */
[----:B------:R-:W-:Y:S05]  /*0790*/  @!P0 BRA `(.L_x_5) ;  /* 0x00000000000c8947 */ /* 0x000fea0003800000 */
[----:B------:R-:W0:Y:S02]  /*07a0*/  LDC.64 R56, c[0x0][0x588] ;  /* 0x00016200ff387b82 */ /* 0x000e240000000a00 */
[----:B0-----:R0:W5:Y:S01]  /*07b0*/  LDG.E R56, desc[UR36][R56.64] ;  /* 0x0000002438387981 */ /* 0x001162000c1e1900 */
[----:B------:R-:W-:Y:S05]  /*07c0*/  BRA `(.L_x_4) ;  /* 0x0000000000087947 */ /* 0x000fea0003800000 */
.L_x_5:
[----:B------:R-:W-:Y:S02]  /*07d0*/  ULDC UR4, c[0x0][0x580] ;  /* 0x0001600000047ab9 */ /* 0x000fe40000000800 */
[----:B------:R-:W-:-:S07]  /*07e0*/  IMAD.U32 R56, RZ, RZ, UR4 ;  /* 0x00000004ff387e24 */ /* 0x000fce000f8e00ff */
.L_x_4:
[----:B------:R-:W-:Y:S02]  /*07f0*/  ULDC.64 UR4, c[0x0][0x5a0] ;  /* 0x0001680000047ab9 */ /* 0x000fe40000000a00 */
[----:B------:R-:W-:-:S04]  /*0800*/  ISETP.NE.U32.AND P0, PT, RZ, UR4, PT ;  /* 0x00000004ff007c0c */ /* 0x000fc8000bf05070 */
[----:B------:R-:W-:-:S13]  /*0810*/  ISETP.NE.AND.EX P0, PT, RZ, UR5, PT, P0 ;  /* 0x00000005ff007c0c */ /* 0x000fda000bf05300 */
[----:B------:R-:W-:Y:S05]  /*0820*/  @!P0 BRA `(.L_x_6) ;  /* 0x00000000001c8947 */ /* 0x000fea0003800000 */
[----:B-1----:R-:W1:Y:S02]  /*0830*/  LDC.64 R6, c[0x0][0x5a0] ;  /* 0x00016800ff067b82 */ /* 0x002e640000000a00 */
[----:B-1----:R-:W2:Y:S02]  /*0840*/  LDG.E.64 R6, desc[UR36][R6.64] ;  /* 0x0000002406067981 */ /* 0x002ea4000c1e1b00 */
[----:B--2---:R-:W-:-:S04]  /*0850*/  ISETP.NE.U32.AND P0, PT, R6, RZ, PT ;  /* 0x000000ff0600720c */ /* 0x004fc80003f05070 */
[----:B------:R-:W-:-:S13]  /*0860*/  ISETP.NE.AND.EX P0, PT, R7, RZ, PT, P0 ;  /* 0x000000ff0700720c */ /* 0x000fda0003f05300 */
[----:B------:R-:W-:Y:S05]  /*0870*/  @!P0 BRA `(.L_x_6) ;  /* 0x0000000000088947 */ /* 0x000fea0003800000 */
[----:B0-----:R2:W5:Y:S01]  /*0880*/  LD.E R57, desc[UR36][R6.64] ;  /* 0x0000002406397980 */ /* 0x001562000c101900 */
[----:B------:R-:W-:Y:S05]  /*0890*/  BRA `(.L_x_7) ;  /* 0x0000000000247947 */ /* 0x000fea0003800000 */
.L_x_6:
[----:B------:R-:W-:Y:S02]  /*08a0*/  ULDC.64 UR4, c[0x0][0x590] ;  /* 0x0001640000047ab9 */ /* 0x000fe40000000a00 */
[----:B------:R-:W-:-:S04]  /*08b0*/  ISETP.NE.U32.AND P0, PT, RZ, UR4, PT ;  /* 0x00000004ff007c0c */ /* 0x000fc8000bf05070 */
[----:B------:R-:W-:-:S13]  /*08c0*/  ISETP.NE.AND.EX P0, PT, RZ, UR5, PT, P0 ;  /* 0x00000005ff007c0c */ /* 0x000fda000bf05300 */
[----:B------:R-:W-:Y:S05]  /*08d0*/  @!P0 BRA `(.L_x_8) ;  /* 0x00000000000c8947 */ /* 0x000fea0003800000 */
[----:B-1----:R-:W0:Y:S02]  /*08e0*/  LDC.64 R6, c[0x0][0x590] ;  /* 0x00016400ff067b82 */ /* 0x002e240000000a00 */
[----:B0-----:R0:W5:Y:S01]  /*08f0*/  LDG.E R57, desc[UR36][R6.64] ;  /* 0x0000002406397981 */ /* 0x001162000c1e1900 */
[----:B------:R-:W-:Y:S05]  /*0900*/  BRA `(.L_x_7) ;  /* 0x0000000000087947 */ /* 0x000fea0003800000 */
.L_x_8:
[----:B------:R-:W-:Y:S02]  /*0910*/  ULDC UR4, c[0x0][0x584] ;  /* 0x0001610000047ab9 */ /* 0x000fe40000000800 */
[----:B0-----:R-:W-:-:S07]  /*0920*/  IMAD.U32 R57, RZ, RZ, UR4 ;  /* 0x00000004ff397e24 */ /* 0x001fce000f8e00ff */
.L_x_7:
[----:B------:R-:W3:Y:S01]  /*0930*/  LDC R2, c[0x0][0x65c] ;  /* 0x00019700ff027b82 */ /* 0x000ee20000000800 */
[----:B------:R-:W4:Y:S01]  /*0940*/  S2R R14, SR_CTAID.Y ;  /* 0x00000000000e7919 */ /* 0x000f220000002600 */
[----:B------:R-:W-:Y:S01]  /*0950*/  ULDC UR6, c[0x0][0x28c] ;  /* 0x0000a30000067ab9 */ /* 0x000fe20000000800 */
[----:B------:R-:W-:Y:S01]  /*0960*/  ISETP.NE.AND P0, PT, R8, 0x2, PT ;  /* 0x000000020800780c */ /* 0x000fe20003f05270 */
[----:B------:R-:W-:Y:S01]  /*0970*/  UIADD3 UR6, UR6, 0x3f, URZ ;  /* 0x0000003f06067890 */ /* 0x000fe2000fffe03f */
[----:B012---:R-:W0:Y:S01]  /*0980*/  S2R R6, SR_CTAID.X ;  /* 0x0000000000067919 */ /* 0x007e220000002500 */
[----:B------:R-:W-:Y:S01]  /*0990*/  IMAD.MOV.U32 R7, RZ, RZ, RZ ;  /* 0x000000ffff077224 */ /* 0x000fe200078e00ff */
[----:B------:R-:W-:Y:S01]  /*09a0*/  UMOV UR38, URZ ;  /* 0x0000003f00267c82 */ /* 0x000fe20008000000 */
[----:B------:R-:W-:Y:S01]  /*09b0*/  USHF.R.S32.HI UR7, URZ, 0x1f, UR6 ;  /* 0x0000001f3f077899 */ /* 0x000fe20008011406 */
[----:B------:R-:W-:Y:S01]  /*09c0*/  UMOV UR39, URZ ;  /* 0x0000003f00277c82 */ /* 0x000fe20008000000 */
[----:B------:R-:W-:-:S02]  /*09d0*/  ULDC.64 UR8, c[0x0][0x650] ;  /* 0x0001940000087ab9 */ /* 0x000fc40000000a00 */
[----:B------:R-:W-:-:S04]  /*09e0*/  ULEA.HI UR7, UR7, UR6, URZ, 0x6 ;  /* 0x0000000607077291 */ /* 0x000fc8000f8f303f */
[----:B------:R-:W-:Y:S01]  /*09f0*/  USHF.R.S32.HI UR40, URZ, 0x6, UR7 ;  /* 0x000000063f287899 */ /* 0x000fe20008011407 */
[----:B---3--:R-:W-:-:S13]  /*0a00*/  ISETP.NE.AND P1, PT, R2, 0x1, PT ;  /* 0x000000010200780c */ /* 0x008fda0003f25270 */
[----:B------:R-:W0:Y:S01]  /*0a10*/  @P1 LDC R19, c[0x0][0x10] ;  /* 0x00000400ff131b82 */ /* 0x000e220000000800 */
[----:B----4-:R-:W-:Y:S02]  /*0a20*/  @P1 IMAD.MOV.U32 R8, RZ, RZ, R14 ;  /* 0x000000ffff081224 */ /* 0x010fe400078e000e */
[----:B------:R-:W-:Y:S02]  /*0a30*/  @P1 IMAD.MOV.U32 R9, RZ, RZ, RZ ;  /* 0x000000ffff091224 */ /* 0x000fe400078e00ff */
[----:B------:R-:W-:-:S03]  /*0a40*/  @P1 IMAD.MOV.U32 R17, RZ, RZ, RZ ;  /* 0x000000ffff111224 */ /* 0x000fc600078e00ff */
[----:B------:R-:W1:Y:S01]  /*0a50*/  @!P1 LDC R11, c[0x0][0xc] ;  /* 0x00000300ff0b9b82 */ /* 0x000e620000000800 */
[----:B------:R-:W-:Y:S01]  /*0a60*/  ULDC UR4, c[0x0][0xc] ;  /* 0x0000030000047ab9 */ /* 0x000fe20000000800 */
[----:B------:R-:W-:Y:S02]  /*0a70*/  ULDC UR5, c[0x0][0x10] ;  /* 0x0000040000057ab9 */ /* 0x000fe40000000800 */
[----:B------:R-:W-:-:S04]  /*0a80*/  UIMAD.WIDE.U32 UR4, UR4, UR5, URZ ;  /* 0x00000005040472a5 */ /* 0x000fc8000f8e003f */
[----:B------:R-:W2:Y:S01]  /*0a90*/  LDC R2, c[0x0][0x14] ;  /* 0x00000500ff027b82 */ /* 0x000ea20000000800 */
[----:B0-----:R-:W-:-:S04]  /*0aa0*/  @P1 IMAD.WIDE.U32 R18, R6, R19, R8 ;  /* 0x0000001306121225 */ /* 0x001fc800078e0008 */
[----:B------:R-:W-:Y:S02]  /*0ab0*/  @P1 IMAD.IADD R17, R19, 0x1, R17 ;  /* 0x0000000113111824 */ /* 0x000fe400078e0211 */
[----:B-1----:R-:W-:-:S04]  /*0ac0*/  @!P1 IMAD.WIDE.U32 R8, R11, R14, R6 ;  /* 0x0000000e0b089225 */ /* 0x002fc800078e0006 */
[----:B------:R-:W-:Y:S02]  /*0ad0*/  @!P1 IMAD.MOV.U32 R18, RZ, RZ, R8 ;  /* 0x000000ffff129224 */ /* 0x000fe400078e0008 */
[----:B------:R-:W-:Y:S02]  /*0ae0*/  @!P1 IMAD.MOV.U32 R17, RZ, RZ, R9 ;  /* 0x000000ffff119224 */ /* 0x000fe400078e0009 */
[----:B--2---:R-:W-:-:S04]  /*0af0*/  IMAD.WIDE.U32 R12, R2, UR4, RZ ;  /* 0x00000004020c7c25 */ /* 0x004fc8000f8e00ff */
[----:B------:R-:W-:Y:S01]  /*0b00*/  IMAD R23, R2, UR5, RZ ;  /* 0x0000000502177c24 */ /* 0x000fe2000f8e02ff */
[----:B------:R0:W-:Y:S03]  /*0b10*/  STL.64 [R1], R12 ;  /* 0x0000000c01007387 */ /* 0x0001e60000100a00 */
[----:B------:R-:W-:Y:S01]  /*0b20*/  IMAD.IADD R23, R13, 0x1, R23 ;  /* 0x000000010d177824 */ /* 0x000fe200078e0217 */
[----:B------:R-:W-:Y:S06]  /*0b30*/  @P0 BRA `(.L_x_9) ;  /* 0x0000000000200947 */ /* 0x000fec0003800000 */
[----:B------:R-:W-:Y:S01]  /*0b40*/  UISETP.GE.U32.AND UP0, UPT, UR40, 0x6, UPT ;  /* 0x000000062800788c */ /* 0x000fe2000bf06070 */
[----:B------:R-:W-:Y:S01]  /*0b50*/  IADD3 R18, P0, R18, R12, RZ ;  /* 0x0000000c12127210 */ /* 0x000fe20007f1e0ff */
[----:B------:R-:W-:Y:S01]  /*0b60*/  UIMAD.WIDE.U32 UR4, UR40, -0x55555555, URZ ;  /* 0xaaaaaaab280478a5 */ /* 0x000fe2000f8e003f */
[----:B------:R-:W-:-:S03]  /*0b70*/  UMOV UR39, URZ ;  /* 0x0000003f00277c82 */ /* 0x000fc60008000000 */
[----:B------:R-:W-:Y:S01]  /*0b80*/  USHF.R.U32.HI UR4, URZ, 0x2, UR5 ;  /* 0x000000023f047899 */ /* 0x000fe20008011605 */
[----:B------:R-:W-:-:S03]  /*0b90*/  IMAD.X R17, R23, 0x1, R17, P0 ;  /* 0x0000000117117824 */ /* 0x000fc600000e0611 */
[----:B------:R-:W-:Y:S02]  /*0ba0*/  UIMAD UR38, UR4, -0x6, UR40 ;  /* 0xfffffffa042678a4 */ /* 0x000fe4000f8e0228 */
[----:B------:R-:W-:-:S12]  /*0bb0*/  @UP0 ULOP3.LUT UR39, UR4, 0x1, URZ, 0xc0, !UPT ;  /* 0x0000000104270892 */ /* 0x000fd8000f8ec03f */
.L_x_9:
[----:B------:R-:W-:Y:S01]  /*0bc0*/  ISETP.GE.U32.AND P0, PT, R18, UR8, PT ;  /* 0x0000000812007c0c */ /* 0x000fe2000bf06070 */
[----:B------:R-:W-:Y:S01]  /*0bd0*/  IMAD.MOV.U32 R19, RZ, RZ, -0x1 ;  /* 0xffffffffff137424 */ /* 0x000fe200078e00ff */
[----:B------:R-:W-:Y:S01]  /*0be0*/  PRMT R8, RZ, 0x7610, R8 ;  /* 0x00007610ff087816 */ /* 0x000fe20000000008 */
[----:B------:R-:W-:Y:S01]  /*0bf0*/  IMAD.MOV.U32 R22, RZ, RZ, -0x1 ;  /* 0xffffffffff167424 */ /* 0x000fe200078e00ff */
[----:B------:R-:W-:Y:S01]  /*0c00*/  ISETP.GE.U32.AND.EX P0, PT, R17, UR9, PT, P0 ;  /* 0x0000000911007c0c */ /* 0x000fe2000bf06100 */
[----:B------:R-:W-:-:S12]  /*0c10*/  IMAD.MOV.U32 R2, RZ, RZ, -0x1 ;  /* 0xffffffffff027424 */ /* 0x000fd800078e00ff */
[----:B------:R-:W-:Y:S05]  /*0c20*/  @P0 BRA `(.L_x_10) ;  /* 0x00000004005c0947 */ /* 0x000fea0003800000 */
[----:B------:R-:W1:Y:S01]  /*0c30*/  LDC.64 R20, c[0x0][0x628] ;  /* 0x00018a00ff147b82 */ /* 0x000e620000000a00 */
[----:B------:R-:W-:Y:S02]  /*0c40*/  IMAD.MOV.U32 R8, RZ, RZ, R18 ;  /* 0x000000ffff087224 */ /* 0x000fe400078e0012 */
[----:B------:R-:W-:-:S05]  /*0c50*/  IMAD.MOV.U32 R9, RZ, RZ, R17 ;  /* 0x000000ffff097224 */ /* 0x000fca00078e0011 */
[----:B------:R-:W2:Y:S08]  /*0c60*/  LDC R2, c[0x0][0x630] ;  /* 0x00018c00ff027b82 */ /* 0x000eb00000000800 */
[----:B------:R-:W3:Y:S01]  /*0c70*/  LDC.64 R24, c[0x0][0x620] ;  /* 0x00018800ff187b82 */ /* 0x000ee20000000a00 */
[----:B-1----:R-:W-:-:S04]  /*0c80*/  ISETP.NE.U32.AND P0, PT, R20, RZ, PT ;  /* 0x000000ff1400720c */ /* 0x002fc80003f05070 */
[----:B------:R-:W-:-:S13]  /*0c90*/  ISETP.NE.AND.EX P0, PT, R21, RZ, PT, P0 ;  /* 0x000000ff1500720c */ /* 0x000fda0003f05300 */
[----:B--23--:R-:W-:Y:S05]  /*0ca0*/  @!P0 BRA `(.L_x_11) ;  /* 0x0000000000288947 */ /* 0x00cfea0003800000 */
[----:B0-----:R-:W0:Y:S02]  /*0cb0*/  LDC R13, c[0x0][0x634] ;  /* 0x00018d00ff0d7b82 */ /* 0x001e240000000800 */
[----:B0-----:R-:W-:-:S05]  /*0cc0*/  IADD3 R13, P0, R18, R13, RZ ;  /* 0x0000000d120d7210 */ /* 0x001fca0007f1e0ff */
[----:B------:R-:W-:-:S04]  /*0cd0*/  IMAD.X R15, RZ, RZ, R17, P0 ;  /* 0x000000ffff0f7224 */ /* 0x000fc800000e0611 */
[----:B------:R-:W-:-:S04]  /*0ce0*/  IMAD.WIDE.U32 R8, R15, R20, RZ ;  /* 0x000000140f087225 */ /* 0x000fc800078e00ff */
[----:B------:R-:W-:-:S04]  /*0cf0*/  IMAD.WIDE.U32 R10, P0, R13, R21, R8 ;  /* 0x000000150d0a7225 */ /* 0x000fc80007800008 */
[----:B------:R-:W-:-:S04]  /*0d00*/  IMAD.WIDE.U32 R8, R13, R20, RZ ;  /* 0x000000140d087225 */ /* 0x000fc800078e00ff */
[----:B------:R-:W-:Y:S01]  /*0d10*/  IMAD.X R13, RZ, RZ, RZ, P0 ;  /* 0x000000ffff0d7224 */ /* 0x000fe200000e06ff */
[----:B------:R-:W-:Y:S01]  /*0d20*/  IADD3 RZ, P0, R9, R10, RZ ;  /* 0x0000000a09ff7210 */ /* 0x000fe20007f1e0ff */
[----:B------:R-:W-:-:S04]  /*0d30*/  IMAD.MOV.U32 R12, RZ, RZ, R11 ;  /* 0x000000ffff0c7224 */ /* 0x000fc800078e000b */
[----:B------:R-:W-:-:S08]  /*0d40*/  IMAD.WIDE.U32.X R8, R15, R21, R12, P0 ;  /* 0x000000150f087225 */ /* 0x000fd000000e040c */
.L_x_11:
[-CC-:B------:R-:W-:Y:S01]  /*0d50*/  SHF.R.U64 R31, R8, R2.reuse, R9.reuse ;  /* 0x00000002081f7219 */ /* 0x180fe20000001209 */
[----:B0-----:R-:W0:Y:S01]  /*0d60*/  LDC R12, c[0x0][0x618] ;  /* 0x00018600ff0c7b82 */ /* 0x001e220000000800 */
[----:B------:R-:W-:Y:S01]  /*0d70*/  SHF.R.U32.HI R7, RZ, R2, R9 ;  /* 0x00000002ff077219 */ /* 0x000fe20000011609 */
[----:B------:R-:W-:Y:S01]  /*0d80*/  ULDC UR4, c[0x0][0x150] ;  /* 0x0000540000047ab9 */ /* 0x000fe20000000800 */
[----:B------:R-:W-:Y:S01]  /*0d90*/  IADD3 R11, P0, RZ, -R31, RZ ;  /* 0x8000001fff0b7210 */ /* 0x000fe20007f1e0ff */
[----:B------:R-:W-:Y:S01]  /*0da0*/  IMAD.MOV.U32 R19, RZ, RZ, R17 ;  /* 0x000000ffff137224 */ /* 0x000fe200078e0011 */
[----:B------:R-:W-:-:S03]  /*0db0*/  I2FP.F32.U32 R2, R6 ;  /* 0x0000000600027245 */ /* 0x000fc60000201000 */
[----:B------:R-:W1:Y:S01]  /*0dc0*/  LDC.64 R26, c[0x0][0x640] ;  /* 0x00019000ff1a7b82 */ /* 0x000e620000000a00 */
[----:B------:R-:W-:Y:S02]  /*0dd0*/  IMAD.X R13, RZ, RZ, ~R7, P0 ;  /* 0x000000ffff0d7224 */ /* 0x000fe400000e0e07 */
[----:B------:R-:W-:Y:S01]  /*0de0*/  FMUL R2, R2, UR4 ;  /* 0x0000000402027c20 */ /* 0x000fe20008400000 */
[----:B------:R-:W-:Y:S01]  /*0df0*/  IMAD.WIDE.U32 R8, R11, R24, R18 ;  /* 0x000000180b087225 */ /* 0x000fe200078e0012 */
[----:B------:R-:W-:-:S03]  /*0e00*/  ULDC UR4, c[0x0][0x154] ;  /* 0x0000550000047ab9 */ /* 0x000fc60000000800 */
[----:B------:R-:W-:Y:S01]  /*0e10*/  IMAD R10, R13, R24, RZ ;  /* 0x000000180d0a7224 */ /* 0x000fe200078e02ff */
[----:B------:R-:W2:Y:S01]  /*0e20*/  LDC R7, c[0x0][0x144] ;  /* 0x00005100ff077b82 */ /* 0x000ea20000000800 */
[----:B------:R-:W3:Y:S02]  /*0e30*/  F2I.U32.TRUNC.NTZ R2, R2 ;  /* 0x0000000200027305 */ /* 0x000ee4000020f000 */
[----:B------:R-:W-:-:S04]  /*0e40*/  IMAD R11, R11, R25, R10 ;  /* 0x000000190b0b7224 */ /* 0x000fc800078e020a */
[----:B------:R-:W-:Y:S01]  /*0e50*/  IMAD.IADD R9, R9, 0x1, R11 ;  /* 0x0000000109097824 */ /* 0x000fe200078e020b */
[----:B------:R-:W4:Y:S01]  /*0e60*/  LDC R22, c[0x0][0x608] ;  /* 0x00018200ff167b82 */ /* 0x000f220000000800 */
[----:B------:R-:W-:-:S03]  /*0e70*/  IMAD.MOV.U32 R11, RZ, RZ, -0x1 ;  /* 0xffffffffff0b7424 */ /* 0x000fc600078e00ff */
[--C-:B0-----:R-:W-:Y:S02]  /*0e80*/  SHF.R.U64 R20, R8, R12, R9.reuse ;  /* 0x0000000c08147219 */ /* 0x101fe40000001209 */
[----:B------:R-:W-:Y:S02]  /*0e90*/  I2FP.F32.U32 R8, R14 ;  /* 0x0000000e00087245 */ /* 0x000fe40000201000 */
[----:B------:R-:W0:Y:S01]  /*0ea0*/  LDC R24, c[0x0][0x658] ;  /* 0x00019600ff187b82 */ /* 0x000e220000000800 */
[----:B-1----:R-:W-:Y:S01]  /*0eb0*/  ISETP.NE.U32.AND P0, PT, R26, RZ, PT ;  /* 0x000000ff1a00720c */ /* 0x002fe20003f05070 */
[----:B---3--:R-:W-:Y:S02]  /*0ec0*/  IMAD.MOV R10, RZ, RZ, -R2 ;  /* 0x000000ffff0a7224 */ /* 0x008fe400078e0a02 */
[----:B------:R-:W-:Y:S01]  /*0ed0*/  FMUL R8, R8, UR4 ;  /* 0x0000000408087c20 */ /* 0x000fe20008400000 */
[----:B------:R-:W-:Y:S02]  /*0ee0*/  SHF.R.U32.HI R9, RZ, R12, R9 ;  /* 0x0000000cff097219 */ /* 0x000fe40000011609 */
[----:B------:R-:W-:Y:S01]  /*0ef0*/  ISETP.NE.AND.EX P0, PT, R27, RZ, PT, P0 ;  /* 0x000000ff1b00720c */ /* 0x000fe20003f05300 */
[----:B------:R1:W3:Y:S01]  /*0f00*/  F2I.U32.TRUNC.NTZ R15, R8 ;  /* 0x00000008000f7305 */ /* 0x0002e2000020f000 */
[----:B------:R-:W1:Y:S01]  /*0f10*/  LDC R19, c[0x0][0x148] ;  /* 0x00005200ff137b82 */ /* 0x000e620000000800 */
[----:B--2---:R-:W-:-:S07]  /*0f20*/  IMAD R2, R7, R10, R6 ;  /* 0x0000000a07027224 */ /* 0x004fce00078e0206 */
[----:B------:R-:W2:Y:S01]  /*0f30*/  LDC R25, c[0x0][0x600] ;  /* 0x00018000ff197b82 */ /* 0x000ea20000000800 */
[-CC-:B----4-:R-:W-:Y:S02]  /*0f40*/  SHF.R.U64 R32, R20, R22.reuse, R9.reuse ;  /* 0x0000001614207219 */ /* 0x190fe40000001209 */
[----:B------:R-:W-:Y:S01]  /*0f50*/  SHF.R.U32.HI R7, RZ, R22, R9 ;  /* 0x00000016ff077219 */ /* 0x000fe20000011609 */
[----:B------:R-:W-:-:S04]  /*0f60*/  IMAD.MOV.U32 R9, RZ, RZ, 0x1 ;  /* 0x00000001ff097424 */ /* 0x000fc800078e00ff */
[----:B------:R-:W4:Y:S01]  /*0f70*/  LDC R28, c[0x0][0x648] ;  /* 0x00019200ff1c7b82 */ /* 0x000f220000000800 */
[-C--:B0-----:R-:W-:Y:S02]  /*0f80*/  SHF.L.U32 R6, R11, R24.reuse, RZ ;  /* 0x000000180b067219 */ /* 0x081fe400000006ff */
[--C-:B------:R-:W-:Y:S02]  /*0f90*/  SHF.R.U64 R22, R32, R24, R7.reuse ;  /* 0x0000001820167219 */ /* 0x100fe40000001207 */
[----:B------:R-:W-:Y:S02]  /*0fa0*/  LOP3.LUT R13, RZ, R6, RZ, 0x33, !PT ;  /* 0x00000006ff0d7212 */ /* 0x000fe400078e33ff */
[-C--:B------:R-:W-:Y:S01]  /*0fb0*/  SHF.R.U32.HI R7, RZ, R24.reuse, R7 ;  /* 0x00000018ff077219 */ /* 0x080fe20000011607 */
[----:B------:R-:W0:Y:S01]  /*0fc0*/  LDC R29, c[0x0][0x638] ;  /* 0x00018e00ff1d7b82 */ /* 0x000e220000000800 */
[----:B------:R-:W-:Y:S01]  /*0fd0*/  SHF.L.U32 R12, R9, R24, RZ ;  /* 0x00000018090c7219 */ /* 0x000fe200000006ff */
[----:B------:R-:W-:-:S06]  /*0fe0*/  IMAD.MOV.U32 R6, RZ, RZ, R22 ;  /* 0x000000ffff067224 */ /* 0x000fcc00078e0016 */
[----:B------:R-:W0:Y:S01]  /*0ff0*/  LDC R30, c[0x0][0x610] ;  /* 0x00018400ff1e7b82 */ /* 0x000e220000000800 */
[----:B-1-3--:R-:W-:Y:S05]  /*1000*/  @!P0 BRA `(.L_x_12) ;  /* 0x0000000000288947 */ /* 0x00afea0003800000 */
[----:B------:R-:W1:Y:S02]  /*1010*/  LDC R11, c[0x0][0x64c] ;  /* 0x00019300ff0b7b82 */ /* 0x000e640000000800 */
[----:B-1----:R-:W-:-:S05]  /*1020*/  IADD3 R11, P0, R22, R11, RZ ;  /* 0x0000000b160b7210 */ /* 0x002fca0007f1e0ff */
        /* <DEDUP_REMOVED lines=8> */
.L_x_12:
[----:B----4-:R-:W-:Y:S01]  /*10b0*/  SHF.R.U64 R6, R6, R28, R7 ;  /* 0x0000001c06067219 */ /* 0x010fe20000001207 */
[----:B--2---:R-:W-:Y:S01]  /*10c0*/  VIADD R7, R25, 0xffffffff ;  /* 0xffffffff19077836 */ /* 0x004fe20000000000 */
[----:B------:R-:W-:Y:S01]  /*10d0*/  LOP3.LUT R13, R32, R13, RZ, 0xc0, !PT ;  /* 0x0000000d200d7212 */ /* 0x000fe200078ec0ff */
[----:B------:R-:W-:Y:S02]  /*10e0*/  IMAD.MOV R15, RZ, RZ, -R15 ;  /* 0x000000ffff0f7224 */ /* 0x000fe400078e0a0f */
[----:B------:R-:W-:Y:S01]  /*10f0*/  IMAD.MOV R8, RZ, RZ, -R6 ;  /* 0x000000ffff087224 */ /* 0x000fe200078e0a06 */
[----:B------:R-:W-:Y:S01]  /*1100*/  LOP3.LUT R7, R20, R7, RZ, 0xc0, !PT ;  /* 0x0000000714077212 */ /* 0x000fe200078ec0ff */
[----:B------:R-:W-:Y:S02]  /*1110*/  IMAD R13, R12, R6, R13 ;  /* 0x000000060c0d7224 */ /* 0x000fe400078e020d */
[----:B------:R-:W-:Y:S02]  /*1120*/  @P1 IMAD R2, R19, R15, R14 ;  /* 0x0000000f13021224 */ /* 0x000fe400078e020e */
[----:B0-----:R-:W-:-:S02]  /*1130*/  IMAD R6, R8, R29, R22 ;  /* 0x0000001d08067224 */ /* 0x001fc400078e0216 */
[----:B------:R-:W-:Y:S02]  /*1140*/  IMAD R2, R13, R30, R2 ;  /* 0x0000001e0d027224 */ /* 0x000fe400078e0202 */
[----:B------:R-:W-:Y:S02]  /*1150*/  IMAD R19, R6, R25, R7 ;  /* 0x0000001906137224 */ /* 0x000fe400078e0207 */
[----:B------:R-:W-:-:S03]  /*1160*/  IMAD.MOV.U32 R8, RZ, RZ, 0x1 ;  /* 0x00000001ff087424 */ /* 0x000fc600078e00ff */
[----:B------:R-:W-:Y:S02]  /*1170*/  SEL R22, R19, R2, !P1 ;  /* 0x0000000213167207 */ /* 0x000fe40004800000 */
[----:B------:R-:W-:Y:S01]  /*1180*/  SEL R19, R2, R19, !P1 ;  /* 0x0000001302137207 */ /* 0x000fe20004800000 */
[----:B------:R-:W-:-:S07]  /*1190*/  IMAD.MOV.U32 R2, RZ, RZ, R31 ;  /* 0x000000ffff027224 */ /* 0x000fce00078e001f */
.L_x_10:
[----:B------:R-:W-:Y:S05]  /*11a0*/  @!P2 BRA `(.L_x_13) ;  /* 0x000000300000a947 */ /* 0x000fea0003800000 */
[----:B------:R-:W-:-:S13]  /*11b0*/  ISETP.GT.U32.AND P0, PT, R33, 0x1, PT ;  /* 0x000000012100780c */ /* 0x000fda0003f04070 */
[----:B------:R-:W-:Y:S05]  /*11c0*/  @P0 EXIT ;  /* 0x000000000000094d */ /* 0x000fea0003800000 */
.L_x_14:
[----:B------:R-:W-:-:S08]  /*11d0*/  NOP ;  /* 0x0000000000007918 */ /* 0x000fd00000000000 */
[----:B------:R-:W1:Y:S02]  /*11e0*/  USETMAXREG.TRY_ALLOC.CTAPOOL UP0, 0xe8 ;  /* 0x000000e8000079c8 */ /* 0x000e640008000600 */
[----:B-1----:R-:W-:-:S13]  /*11f0*/  PLOP3.LUT P0, PT, PT, PT, UP0, 0x80, 0x0 ;  /* 0x000000000000781c */ /* 0x002fda0003f0f008 */
[----:B------:R-:W-:Y:S05]  /*1200*/  @!P0 BRA `(.L_x_14) ;  /* 0xfffffffc00f08947 */ /* 0x000fea000383ffff */
[----:B------:R-:W-:-:S13]  /*1210*/  LOP3.LUT P0, RZ, R8, 0xff, RZ, 0xc0, !PT ;  /* 0x000000ff08ff7812 */ /* 0x000fda000780c0ff */
[----:B------:R-:W-:Y:S05]  /*1220*/  @!P0 EXIT ;  /* 0x000000000000894d */ /* 0x000fea0003800000 */
[----:B------:R-:W1:Y:S01]  /*1230*/  S2UR UR4, SR_CgaCtaId ;  /* 0x00000000000479c3 */ /* 0x000e620000008800 */
[----:B------:R-:W-:Y:S01]  /*1240*/  VIADD R6, R5, 0xffffffff ;  /* 0xffffffff05067836 */ /* 0x000fe20000000000 */
[----:B------:R-:W-:Y:S01]  /*1250*/  SHF.R.S32.HI R0, RZ, 0x1f, R3 ;  /* 0x0000001fff007819 */ /* 0x000fe20000011403 */
[----:B------:R-:W-:Y:S01]  /*1260*/  UMOV UR41, 0x400 ;  /* 0x0000040000297882 */ /* 0x000fe20000000000 */
[----:B------:R-:W-:Y:S02]  /*1270*/  UISETP.LT.AND UP0, UPT, UR40, 0x1, UPT ;  /* 0x000000012800788c */ /* 0x000fe4000bf01270 */
[----:B------:R-:W-:Y:S01]  /*1280*/  R2UR UR42, R6 ;  /* 0x00000000062a72ca */ /* 0x000fe200000e0000 */
[----:B------:R-:W-:Y:S01]  /*1290*/  ULDC UR6, c[0x0][0x284] ;  /* 0x0000a10000067ab9 */ /* 0x000fe20000000800 */
[CC--:B------:R-:W-:Y:S01]  /*12a0*/  LEA.HI R4, R0.reuse, R3.reuse, RZ, 0x2 ;  /* 0x0000000300047211 */ /* 0x0c0fe200078f10ff */
[----:B------:R-:W-:Y:S01]  /*12b0*/  USEL UR43, UR40, 0x1, UP0 ;  /* 0x00000001282b7887 */ /* 0x000fe20008000000 */
[----:B------:R-:W-:Y:S01]  /*12c0*/  LEA.HI R0, R0, R3, RZ, 0x5 ;  /* 0x0000000300007211 */ /* 0x000fe200078f28ff */
[----:B------:R-:W-:Y:S01]  /*12d0*/  USHF.L.U32 UR46, UR40, 0x1, URZ ;  /* 0x00000001282e7899 */ /* 0x000fe2000800063f */
[--C-:B------:R-:W-:Y:S01]  /*12e0*/  SHF.R.S32.HI R58, RZ, 0x2, R4.reuse ;  /* 0x00000002ff3a7819 */ /* 0x100fe20000011404 */
[----:B------:R-:W-:Y:S01]  /*12f0*/  UIADD3 UR43, -UR43, UR40, URZ ;  /* 0x000000282b2b7290 */ /* 0x000fe2000fffe13f */
[----:B------:R-:W-:-:S02]  /*1300*/  SHF.R.S32.HI R5, RZ, 0x1f, R4 ;  /* 0x0000001fff057819 */ /* 0x000fc40000011404 */
[----:B------:R-:W-:Y:S02]  /*1310*/  LOP3.LUT R60, R4, 0xfffffffc, RZ, 0xc0, !PT ;  /* 0xfffffffc043c7812 */ /* 0x000fe400078ec0ff */
[----:B------:R-:W-:Y:S01]  /*1320*/  LEA.HI R5, R5, R58, RZ, 0x3 ;  /* 0x0000003a05057211 */ /* 0x000fe200078f18ff */
[----:B------:R-:W-:Y:S01]  /*1330*/  USHF.L.U32 UR42, UR42, 0x3, URZ ;  /* 0x000000032a2a7899 */ /* 0x000fe2000800063f */
[----:B------:R-:W-:Y:S01]  /*1340*/  ISETP.NE.AND P0, PT, R6, RZ, PT ;  /* 0x000000ff0600720c */ /* 0x000fe20003f05270 */
[----:B------:R-:W-:Y:S01]  /*1350*/  IMAD.IADD R60, R3, 0x1, -R60 ;  /* 0x00000001033c7824 */ /* 0x000fe200078e0a3c */
[----:B------:R-:W-:Y:S01]  /*1360*/  LOP3.LUT R5, R5, 0xfffffff8, RZ, 0xc0, !PT ;  /* 0xfffffff805057812 */ /* 0x000fe200078ec0ff */
[----:B-1----:R-:W-:Y:S02]  /*1370*/  ULEA UR41, UR4, UR41, 0x18 ;  /* 0x0000002904297291 */ /* 0x002fe4000f8ec03f */
[----:B------:R-:W-:Y:S01]  /*1380*/  IMAD.U32 R62, RZ, RZ, UR42 ;  /* 0x0000002aff3e7e24 */ /* 0x000fe2000f8e00ff */
[----:B------:R-:W-:Y:S01]  /*1390*/  SEL R67, RZ, 0x1, P0 ;  /* 0x00000001ff437807 */ /* 0x000fe20000000000 */
[----:B------:R-:W-:Y:S01]  /*13a0*/  IMAD.IADD R58, R58, 0x1, -R5 ;  /* 0x000000013a3a7824 */ /* 0x000fe200078e0a05 */
[----:B------:R-:W-:Y:S01]  /*13b0*/  UIADD3 UR47, UR41, 0x70, URZ ;  /* 0x00000070292f7890 */ /* 0x000fe2000fffe03f */
[----:B------:R-:W-:Y:S01]  /*13c0*/  SHF.R.S32.HI R5, RZ, 0x5, R0 ;  /* 0x00000005ff057819 */ /* 0x000fe20000011400 */
[----:B------:R-:W-:Y:S01]  /*13d0*/  UIADD3 UR4, UR41, 0x6180, URZ ;  /* 0x0000618029047890 */ /* 0x000fe2000fffe03f */
[C---:B------:R-:W-:Y:S01]  /*13e0*/  LOP3.LUT R64, R62.reuse, 0x8, RZ, 0xc0, !PT ;  /* 0x000000083e407812 */ /* 0x040fe200078ec0ff */
[----:B------:R-:W-:Y:S01]  /*13f0*/  UIADD3 UR5, UR41, 0x180, URZ ;  /* 0x0000018029057890 */ /* 0x000fe2000fffe03f */
[--C-:B------:R-:W-:Y:S01]  /*1400*/  SHF.R.S32.HI R59, RZ, 0x1f, R58.reuse ;  /* 0x0000001fff3b7819 */ /* 0x100fe2000001143a */
[----:B------:R-:W-:Y:S01]  /*1410*/  USHF.R.U32.HI UR4, URZ, 0x4, UR4 ;  /* 0x000000043f047899 */ /* 0x000fe20008011604 */
[C-C-:B------:R-:W-:Y:S01]  /*1420*/  IMAD R65, R5.reuse, -0x10, -R58.reuse ;  /* 0xfffffff005417824 */ /* 0x140fe200078e0a3a */
[----:B------:R-:W-:Y:S01]  /*1430*/  USHF.R.U32.HI UR5, URZ, 0x4, UR5 ;  /* 0x000000043f057899 */ /* 0x000fe20008011605 */
[----:B------:R-:W-:Y:S01]  /*1440*/  IMAD.U32 R61, RZ, RZ, UR47 ;  /* 0x0000002fff3d7e24 */ /* 0x000fe2000f8e00ff */
[----:B------:R-:W-:Y:S01]  /*1450*/  ULOP3.LUT UR4, UR4, 0x3fff, URZ, 0xc0, !UPT ;  /* 0x00003fff04047892 */ /* 0x000fe2000f8ec03f */
[----:B------:R-:W-:Y:S01]  /*1460*/  IMAD.WIDE R58, R5, 0x10, R58 ;  /* 0x00000010053a7825 */ /* 0x000fe200078e023a */
[----:B------:R-:W-:Y:S01]  /*1470*/  ULOP3.LUT UR5, UR5, 0x3fff, URZ, 0xc0, !UPT ;  /* 0x00003fff05057892 */ /* 0x000fe2000f8ec03f */
[----:B------:R-:W-:Y:S01]  /*1480*/  LOP3.LUT R62, R62, 0x8, RZ, 0xc, !PT ;  /* 0x000000083e3e7812 */ /* 0x000fe200078e0cff */
[----:B------:R-:W-:Y:S01]  /*1490*/  ULOP3.LUT UR44, UR4, 0x10000, URZ, 0xfc, !UPT ;  /* 0x00010000042c7892 */ /* 0x000fe2000f8efc3f */
[----:B------:R-:W-:Y:S01]  /*14a0*/  VIADD R63, R61, UR42 ;  /* 0x0000002a3d3f7c36 */ /* 0x000fe20008000000 */
[----:B------:R-:W-:Y:S01]  /*14b0*/  LOP3.LUT R64, R64, 0x18, RZ, 0x3c, !PT ;  /* 0x0000001840407812 */ /* 0x000fe200078e3cff */
[----:B------:R-:W-:Y:S01]  /*14c0*/  VIADD R65, R65, UR6 ;  /* 0x0000000641417c36 */ /* 0x000fe20008000000 */
[----:B------:R-:W-:-:S12]  /*14d0*/  ULOP3.LUT UR45, UR5, 0x10000, URZ, 0xfc, !UPT ;  /* 0x00010000052d7892 */ /* 0x000fd8000f8efc3f */
.L_x_102:
[----:B------:R-:W-:Y:S01]  /*14e0*/  SHF.L.U32 R0, R67, 0x1f, RZ ;  /* 0x0000001f43007819 */ /* 0x000fe200000006ff */
[----:B------:R-:W-:Y:S02]  /*14f0*/  ULDC UR4, c[0x0][0x28c] ;  /* 0x0000a30000047ab9 */ /* 0x000fe40000000800 */
[----:B------:R-:W-:Y:S01]  /*1500*/  ISETP.LT.AND P1, PT, RZ, UR4, PT ;  /* 0x00000004ff007c0c */ /* 0x000fe2000bf21270 */
[----:B-1----:R-:W1:Y:S02]  /*1510*/  SYNCS.PHASECHK.TRANS64.TRYWAIT P0, [R61+UR42], R0 ;  /* 0x000000003d0075a7 */ /* 0x002e64000800016a */
[----:B-1-34-:R-:W-:Y:S10]  /*1520*/  @!P0 BRA `(.L_x_15) ;  /* 0x0000003c00588947 */ /* 0x01aff40003800000 */
.L_x_126:
[----:B------:R-:W-:Y:S05]  /*1530*/  @P1 BRA `(.L_x_16) ;  /* 0x0000000000401947 */ /* 0x000fea0003800000 */
[----:B-1----:R-:W-:Y:S01]  /*1540*/  MOV R0, 0x0 ;  /* 0x0000000000007802 */ /* 0x002fe20000000f00 */
[----:B------:R-:W-:Y:S01]  /*1550*/  ULDC.64 UR4, c[0x4][0x68] ;  /* 0x01001a0000047ab9 */ /* 0x000fe20000000a00 */
[----:B------:R-:W-:Y:S01]  /*1560*/  ULDC.64 UR6, c[0x4][0x8] ;  /* 0x0100020000067ab9 */ /* 0x000fe20000000a00 */
[----:B------:R-:W-:Y:S01]  /*1570*/  IMAD.U32 R4, RZ, RZ, UR4 ;  /* 0x00000004ff047e24 */ /* 0x000fe2000f8e00ff */
[----:B------:R1:W2:Y:S01]  /*1580*/  LDC.64 R14, c[0x4][R0] ;  /* 0x01000000000e7b82 */ /* 0x0002a20000000a00 */
[----:B------:R-:W-:Y:S01]  /*1590*/  IMAD.U32 R5, RZ, RZ, UR5 ;  /* 0x00000005ff057e24 */ /* 0x000fe2000f8e00ff */
[----:B------:R-:W-:Y:S01]  /*15a0*/  ULDC.64 UR4, c[0x4][0x70] ;  /* 0x01001c0000047ab9 */ /* 0x000fe20000000a00 */
[----:B------:R-:W-:Y:S02]  /*15b0*/  IMAD.U32 R10, RZ, RZ, UR6 ;  /* 0x00000006ff0a7e24 */ /* 0x000fe4000f8e00ff */
[----:B------:R-:W-:Y:S02]  /*15c0*/  IMAD.U32 R6, RZ, RZ, UR4 ;  /* 0x00000004ff067e24 */ /* 0x000fe4000f8e00ff */
[----:B------:R-:W-:-:S02]  /*15d0*/  IMAD.U32 R7, RZ, RZ, UR5 ;  /* 0x00000005ff077e24 */ /* 0x000fc4000f8e00ff */
[----:B------:R-:W-:Y:S02]  /*15e0*/  IMAD.U32 R11, RZ, RZ, UR7 ;  /* 0x00000007ff0b7e24 */ /* 0x000fe4000f8e00ff */
[----:B------:R-:W-:Y:S02]  /*15f0*/  IMAD.MOV.U32 R8, RZ, RZ, 0x1e1 ;  /* 0x000001e1ff087424 */ /* 0x000fe400078e00ff */
[----:B0-----:R-:W-:Y:S02]  /*1600*/  IMAD.MOV.U32 R12, RZ, RZ, 0x1 ;  /* 0x00000001ff0c7424 */ /* 0x001fe400078e00ff */
[----:B-1----:R-:W-:-:S07]  /*1610*/  IMAD.MOV.U32 R13, RZ, RZ, RZ ;  /* 0x000000ffff0d7224 */ /* 0x002fce00078e00ff */
[----:B------:R-:W-:-:S07]  /*1620*/  LEPC R20, `(.L_x_16) ;  /* 0x000000001014794e */ /* 0x000fce0000000000 */
[----:B--2--5:R-:W-:Y:S05]  /*1630*/  CALL.ABS.NOINC R14 ;  /* 0x000000000e007343 */ /* 0x024fea0003c00000 */
.L_x_16:
[----:B-1----:R-:W-:-:S04]  /*1640*/  LOP3.LUT R0, R16, 0x1, RZ, 0xfc, !PT ;  /* 0x0000000110007812 */ /* 0x002fc800078efcff */
[----:B------:R-:W-:-:S13]  /*1650*/  ISETP.NE.AND P0, PT, R0, 0x3, PT ;  /* 0x000000030000780c */ /* 0x000fda0003f05270 */
[----:B------:R-:W-:Y:S05]  /*1660*/  @!P0 BRA `(.L_x_17) ;  /* 0x0000000000048947 */ /* 0x000fea0003800000 */
[----:B------:R-:W-:Y:S01]  /*1670*/  BPT.TRAP 0x1 ;  /* 0x000000040000795c */ /* 0x000fe20000300000 */
.L_x_17:
[----:B------:R-:W-:Y:S02]  /*1680*/  IMAD.U32 R3, RZ, RZ, UR38 ;  /* 0x00000026ff037e24 */ /* 0x000fe4000f8e00ff */
[----:B------:R-:W-:-:S03]  /*1690*/  IMAD.U32 R0, RZ, RZ, UR39 ;  /* 0x00000027ff007e24 */ /* 0x000fc6000f8e00ff */
[----:B------:R-:W-:Y:S02]  /*16a0*/  LEA R3, R3, UR41, 0x3 ;  /* 0x0000002903037c11 */ /* 0x000fe4000f8e18ff */
[----:B------:R-:W-:-:S04]  /*16b0*/  SHF.L.U32 R0, R0, 0x1f, RZ ;  /* 0x0000001f00007819 */ /* 0x000fc800000006ff */
[----:B------:R1:W2:Y:S01]  /*16c0*/  SYNCS.PHASECHK.TRANS64.TRYWAIT P1, [R3+URZ], R0 ;  /* 0x00000000030075a7 */ /* 0x0002a2000802017f */
[----:B------:R-:W-:Y:S05]  /*16d0*/  @!P0 BRA `(.L_x_18) ;  /* 0x0000000000048947 */ /* 0x000fea0003800000 */
[----:B------:R-:W-:Y:S01]  /*16e0*/  BPT.TRAP 0x1 ;  /* 0x000000040000795c */ /* 0x000fe20000300000 */
.L_x_18:
[----:B--2---:R-:W-:Y:S05]  /*16f0*/  @P1 BRA `(.L_x_19) ;  /* 0x0000000000081947 */ /* 0x004fea0003800000 */
[----:B------:R-:W2:Y:S02]  /*1700*/  SYNCS.PHASECHK.TRANS64.TRYWAIT P1, [R3+URZ], R0 ;  /* 0x00000000030075a7 */ /* 0x000ea4000802017f */
[----:B--2---:R-:W-:Y:S05]  /*1710*/  @!P1 BRA `(.L_x_20) ;  /* 0x0000003800f09947 */ /* 0x004fea0003800000 */
.L_x_19:
[----:B------:R-:W-:Y:S05]  /*1720*/  WARPSYNC.ALL ;  /* 0x0000000000007948 */ /* 0x000fea0003800000 */
[----:B------:R-:W-:Y:S01]  /*1730*/  ULEA UR4, UR38, UR45, 0x8 ;  /* 0x0000002d26047291 */ /* 0x000fe2000f8e403f */
[----:B------:R-:W-:Y:S01]  /*1740*/  WARPGROUP.ARRIVE ;  /* 0x00000000000079c5 */ /* 0x000fe20000000000 */
[----:B------:R-:W-:Y:S01]  /*1750*/  ULEA UR6, UR38, UR44, 0x8 ;  /* 0x0000002c26067291 */ /* 0x000fe2000f8e403f */
[----:B-12---:R-:W-:Y:S01]  /*1760*/  IMAD.U32 R0, RZ, RZ, UR43 ;  /* 0x0000002bff007e24 */ /* 0x006fe2000f8e00ff */
[----:B------:R-:W-:Y:S01]  /*1770*/  UMOV UR5, 0x80000020 ;  /* 0x8000002000057882 */ /* 0x000fe20000000000 */
[----:B------:R-:W-:-:S03]  /*1780*/  UMOV UR7, 0x80000020 ;  /* 0x8000002000077882 */ /* 0x000fc60000000000 */
[----:B------:R-:W-:-:S03]  /*1790*/  ISETP.GE.AND P1, PT, R0, 0x1, PT ;  /* 0x000000010000780c */ /* 0x000fc60003f26270 */
[----:B------:R-:W-:Y:S01]  /*17a0*/  IGMMA.64x64x32.S8.S8 R24, gdesc[UR4], RZ, !UPT, gsb0 ;  /* 0x01e00000041879f1 */ /* 0x000fe2000c0410ff */
[----:B------:R-:W-:Y:S02]  /*17b0*/  UIADD3 UR4, UR4, 0x2, URZ ;  /* 0x0000000204047890 */ /* 0x000fe4000fffe03f */
[----:B------:R-:W-:Y:S01]  /*17c0*/  UIADD3 UR6, UR6, 0x2, URZ ;  /* 0x0000000206067890 */ /* 0x000fe2000fffe03f */
[----:B------:R-:W-:Y:S01]  /*17d0*/  UMOV UR5, 0x80000020 ;  /* 0x8000002000057882 */ /* 0x000fe20000000000 */
[----:B------:R-:W-:Y:S01]  /*17e0*/  UMOV UR7, 0x80000020 ;  /* 0x8000002000077882 */ /* 0x000fe20000000000 */
[----:B------:R-:W-:Y:S02]  /*17f0*/  WARPGROUP.DEPBAR.LE gsb0, 0x0 ;  /* 0x00008000000079c5 */ /* 0x000fe40000010000 */
[----:B------:R-:W-:-:S06]  /*1800*/  WARPGROUP.ARRIVE ;  /* 0x00000000000079c5 */ /* 0x000fcc0000000000 */
[----:B------:R-:W-:Y:S03]  /*1810*/  IGMMA.64x64x32.S8.S8 R24, gdesc[UR4], R24, gsb0 ;  /* 0x01e00000041879f1 */ /* 0x000fe60008041018 */
[----:B------:R-:W-:Y:S02]  /*1820*/  WARPGROUP.DEPBAR.LE gsb0, 0x0 ;  /* 0x00008000000079c5 */ /* 0x000fe40000010000 */
[----:B------:R-:W-:Y:S05]  /*1830*/  @!P1 BRA `(.L_x_21) ;  /* 0x0000000000d09947 */ /* 0x000fea0003800000 */
[----:B------:R-:W-:Y:S01]  /*1840*/  UIADD3 UR4, UR38, 0x1, URZ ;  /* 0x0000000126047890 */ /* 0x000fe2000fffe03f */
[----:B------:R-:W-:Y:S01]  /*1850*/  IMAD.U32 R0, RZ, RZ, UR43 ;  /* 0x0000002bff007e24 */ /* 0x000fe2000f8e00ff */
[----:B------:R-:W-:Y:S02]  /*1860*/  UMOV UR9, UR38 ;  /* 0x0000002600097c82 */ /* 0x000fe40008000000 */
[----:B------:R-:W-:-:S04]  /*1870*/  UISETP.NE.AND UP0, UPT, UR4, 0x6, UPT ;  /* 0x000000060400788c */ /* 0x000fc8000bf05270 */
[----:B------:R-:W-:Y:S02]  /*1880*/  USEL UR5, URZ, 0x1, UP0 ;  /* 0x000000013f057887 */ /* 0x000fe40008000000 */
[----:B------:R-:W-:Y:S02]  /*1890*/  USEL UR8, UR4, URZ, UP0 ;  /* 0x0000003f04087287 */ /* 0x000fe40008000000 */
[----:B------:R-:W-:-:S06]  /*18a0*/  ULOP3.LUT UR5, UR39, UR5, URZ, 0x3c, !UPT ;  /* 0x0000000527057292 */ /* 0x000fcc000f8e3c3f */
[----:B------:R-:W-:-:S07]  /*18b0*/  IMAD.U32 R5, RZ, RZ, UR5 ;  /* 0x00000005ff057e24 */ /* 0x000fce000f8e00ff */
.L_x_28:
[----:B-12---:R-:W-:Y:S05]  /*18c0*/  @!P0 BRA `(.L_x_22) ;  /* 0x0000000000048947 */ /* 0x006fea0003800000 */
[----:B------:R-:W-:Y:S01]  /*18d0*/  BPT.TRAP 0x1 ;  /* 0x000000040000795c */ /* 0x000fe20000300000 */
.L_x_22:
[----:B------:R-:W-:Y:S01]  /*18e0*/  ULEA UR4, UR8, UR41, 0x3 ;  /* 0x0000002908047291 */ /* 0x000fe2000f8e183f */
[----:B------:R-:W-:-:S08]  /*18f0*/  SHF.L.U32 R3, R5, 0x1f, RZ ;  /* 0x0000001f05037819 */ /* 0x000fd000000006ff */
[----:B------:R1:W2:Y:S01]  /*1900*/  SYNCS.PHASECHK.TRANS64.TRYWAIT P1, [UR4], R3 ;  /* 0x00000003ff0075a7 */ /* 0x0002a20008020144 */
[----:B------:R-:W-:Y:S05]  /*1910*/  @!P0 BRA `(.L_x_23) ;  /* 0x0000000000048947 */ /* 0x000fea0003800000 */
[----:B------:R-:W-:Y:S01]  /*1920*/  BPT.TRAP 0x1 ;  /* 0x000000040000795c */ /* 0x000fe20000300000 */
.L_x_23:
[----:B--2---:R-:W-:Y:S05]  /*1930*/  @P1 BRA `(.L_x_24) ;  /* 0x0000000000081947 */ /* 0x004fea0003800000 */
[----:B------:R-:W2:Y:S02]  /*1940*/  SYNCS.PHASECHK.TRANS64.TRYWAIT P1, [UR4], R3 ;  /* 0x00000003ff0075a7 */ /* 0x000ea40008020144 */
[----:B--2---:R-:W-:Y:S05]  /*1950*/  @!P1 BRA `(.L_x_25) ;  /* 0x0000003800749947 */ /* 0x004fea0003800000 */
.L_x_24:
[----:B------:R-:W-:Y:S01]  /*1960*/  ULEA UR4, UR8, UR45, 0x8 ;  /* 0x0000002d08047291 */ /* 0x000fe2000f8e403f */
[----:B------:R-:W-:Y:S01]  /*1970*/  WARPGROUP.ARRIVE ;  /* 0x00000000000079c5 */ /* 0x000fe20000000000 */
[----:B------:R-:W-:Y:S01]  /*1980*/  ULEA UR6, UR8, UR44, 0x8 ;  /* 0x0000002c08067291 */ /* 0x000fe2000f8e403f */
[----:B------:R-:W-:Y:S01]  /*1990*/  UMOV UR5, 0x80000020 ;  /* 0x8000002000057882 */ /* 0x000fe20000000000 */
[----:B------:R-:W-:-:S07]  /*19a0*/  UMOV UR7, 0x80000020 ;  /* 0x8000002000077882 */ /* 0x000fce0000000000 */
[----:B------:R-:W-:Y:S01]  /*19b0*/  IGMMA.64x64x32.S8.S8 R24, gdesc[UR4], R24, gsb0 ;  /* 0x01e00000041879f1 */ /* 0x000fe20008041018 */
        /* <DEDUP_REMOVED lines=9> */
[----:B------:R-:W-:Y:S01]  /*1a50*/  BPT.TRAP 0x1 ;  /* 0x000000040000795c */ /* 0x000fe20000300000 */
.L_x_26:
[----:B------:R-:W-:Y:S01]  /*1a60*/  ULEA UR4, UR9, UR41, 0x3 ;  /* 0x0000002909047291 */ /* 0x000fe2000f8e183f */
[----:B------:R-:W-:-:S03]  /*1a70*/  ISETP.GT.U32.AND P1, PT, R16, 0x1, PT ;  /* 0x000000011000780c */ /* 0x000fc60003f24070 */
[----:B------:R-:W-:-:S04]  /*1a80*/  UIADD3 UR4, UR4, 0x30, URZ ;  /* 0x0000003004047890 */ /* 0x000fc8000fffe03f */
[----:B------:R-:W-:-:S09]  /*1a90*/  UPRMT UR4, URZ, 0x654, UR4 ;  /* 0x000006543f047896 */ /* 0x000fd20008000004 */
[----:B------:R-:W-:Y:S01]  /*1aa0*/  SYNCS.ARRIVE.TRANS64.RED.A1T0 RZ, [UR4], RZ ;  /* 0x000000ffffff79a7 */ /* 0x000fe20008100404 */
[----:B------:R-:W-:Y:S05]  /*1ab0*/  @P1 BRA `(.L_x_27) ;  /* 0x0000000000041947 */ /* 0x000fea0003800000 */
[----:B------:R-:W-:Y:S01]  /*1ac0*/  BPT.TRAP 0x1 ;  /* 0x000000040000795c */ /* 0x000fe20000300000 */
.L_x_27:
[----:B------:R-:W-:Y:S01]  /*1ad0*/  UIADD3 UR8, UR8, 0x1, URZ ;  /* 0x0000000108087890 */ /* 0x000fe2000fffe03f */
[C---:B------:R-:W-:Y:S01]  /*1ae0*/  ISETP.GT.AND P1, PT, R0.reuse, 0x1, PT ;  /* 0x000000010000780c */ /* 0x040fe20003f24270 */
[----:B------:R-:W-:Y:S01]  /*1af0*/  UIADD3 UR9, UR9, 0x1, URZ ;  /* 0x0000000109097890 */ /* 0x000fe2000fffe03f */
[----:B------:R-:W-:Y:S01]  /*1b00*/  VIADD R0, R0, 0xffffffff ;  /* 0xffffffff00007836 */ /* 0x000fe20000000000 */
[----:B------:R-:W-:Y:S02]  /*1b10*/  UISETP.NE.AND UP0, UPT, UR8, 0x6, UPT ;  /* 0x000000060800788c */ /* 0x000fe4000bf05270 */
[----:B------:R-:W-:Y:S02]  /*1b20*/  UISETP.NE.AND UP1, UPT, UR9, 0x6, UPT ;  /* 0x000000060900788c */ /* 0x000fe4000bf25270 */
[----:B------:R-:W-:Y:S02]  /*1b30*/  USEL UR4, URZ, 0x1, UP0 ;  /* 0x000000013f047887 */ /* 0x000fe40008000000 */
[----:B------:R-:W-:-:S02]  /*1b40*/  USEL UR8, UR8, URZ, UP0 ;  /* 0x0000003f08087287 */ /* 0x000fc40008000000 */
[----:B------:R-:W-:Y:S02]  /*1b50*/  USEL UR9, UR9, URZ, UP1 ;  /* 0x0000003f09097287 */ /* 0x000fe40008800000 */
[----:B------:R-:W-:Y:S01]  /*1b60*/  LOP3.LUT R5, R5, UR4, RZ, 0x3c, !PT ;  /* 0x0000000405057c12 */ /* 0x000fe2000f8e3cff */
[----:B------:R-:W-:Y:S09]  /*1b70*/  @P1 BRA `(.L_x_28) ;  /* 0xfffffffc00501947 */ /* 0x000ff2000383ffff */
.L_x_21:
[----:B------:R-:W3:Y:S01]  /*1b80*/  LDC R0, c[0x0][0x28c] ;  /* 0x0000a300ff007b82 */ /* 0x000ee20000000800 */
[----:B------:R4:W-:Y:S01]  /*1b90*/  SYNCS.ARRIVE.TRANS64.A1T0 RZ, [R62+UR47], RZ ;  /* 0x000000ff3eff79a7 */ /* 0x0009e2000810002f */
[----:B---3--:R-:W-:-:S13]  /*1ba0*/  ISETP.GE.AND P1, PT, R0, 0x1, PT ;  /* 0x000000010000780c */ /* 0x008fda0003f26270 */
[----:B----4-:R-:W-:Y:S05]  /*1bb0*/  @!P1 BRA `(.L_x_29) ;  /* 0x0000000000349947 */ /* 0x010fea0003800000 */
[----:B------:R-:W-:Y:S05]  /*1bc0*/  @!P0 BRA `(.L_x_30) ;  /* 0x0000000000048947 */ /* 0x000fea0003800000 */
[----:B------:R-:W-:Y:S01]  /*1bd0*/  BPT.TRAP 0x1 ;  /* 0x000000040000795c */ /* 0x000fe20000300000 */
.L_x_30:
[----:B------:R-:W-:Y:S01]  /*1be0*/  UIADD3 UR6, UR43, UR38, URZ ;  /* 0x000000262b067290 */ /* 0x000fe2000fffe03f */
[----:B------:R-:W-:-:S03]  /*1bf0*/  ISETP.GT.U32.AND P0, PT, R16, 0x1, PT ;  /* 0x000000011000780c */ /* 0x000fc60003f04070 */
[----:B------:R-:W-:-:S04]  /*1c00*/  UIMAD.WIDE.U32 UR4, UR6, -0x55555555, URZ ;  /* 0xaaaaaaab060478a5 */ /* 0x000fc8000f8e003f */
[----:B------:R-:W-:-:S04]  /*1c10*/  USHF.R.U32.HI UR4, URZ, 0x2, UR5 ;  /* 0x000000023f047899 */ /* 0x000fc80008011605 */
[----:B------:R-:W-:-:S04]  /*1c20*/  UIMAD UR6, UR4, -0x6, UR6 ;  /* 0xfffffffa040678a4 */ /* 0x000fc8000f8e0206 */
[----:B------:R-:W-:-:S04]  /*1c30*/  ULEA UR6, UR6, UR41, 0x3 ;  /* 0x0000002906067291 */ /* 0x000fc8000f8e183f */
[----:B------:R-:W-:-:S04]  /*1c40*/  UIADD3 UR6, UR6, 0x30, URZ ;  /* 0x0000003006067890 */ /* 0x000fc8000fffe03f */
[----:B------:R-:W-:-:S09]  /*1c50*/  UPRMT UR6, URZ, 0x654, UR6 ;  /* 0x000006543f067896 */ /* 0x000fd20008000006 */
[----:B------:R-:W-:Y:S01]  /*1c60*/  SYNCS.ARRIVE.TRANS64.RED.A1T0 RZ, [UR6], RZ ;  /* 0x000000ffffff79a7 */ /* 0x000fe20008100406 */
[----:B------:R-:W-:Y:S05]  /*1c70*/  @P0 BRA `(.L_x_29) ;  /* 0x0000000000040947 */ /* 0x000fea0003800000 */
[----:B------:R-:W-:Y:S01]  /*1c80*/  BPT.TRAP 0x1 ;  /* 0x000000040000795c */ /* 0x000fe20000300000 */
.L_x_29:
[----:B------:R-:W-:Y:S01]  /*1c90*/  SHF.L.U32 R0, R67, 0x1f, RZ ;  /* 0x0000001f43007819 */ /* 0x000fe200000006ff */
[----:B------:R-:W-:Y:S01]  /*1ca0*/  UIADD3 UR38, UR46, UR38, URZ ;  /* 0x000000262e267290 */ /* 0x000fe2000fffe03f */
[----:B------:R-:W3:Y:S01]  /*1cb0*/  LDC R15, c[0x0][0x288] ;  /* 0x0000a200ff0f7b82 */ /* 0x000ee20000000800 */
[----:B------:R-:W-:Y:S01]  /*1cc0*/  UISETP.GE.U32.AND UP1, UPT, UR46, 0x6, UPT ;  /* 0x000000062e00788c */ /* 0x000fe2000bf26070 */
[----:B------:R-:W-:Y:S01]  /*1cd0*/  IMAD.SHL.U32 R8, R60, 0x2, RZ ;  /* 0x000000023c087824 */ /* 0x000fe200078e00ff */
[----:B------:R-:W-:Y:S02]  /*1ce0*/  UISETP.GT.U32.AND UP0, UPT, UR38, 0x5, UPT ;  /* 0x000000052600788c */ /* 0x000fe4000bf04070 */
[----:B------:R-:W-:Y:S02]  /*1cf0*/  UIMAD.WIDE.U32 UR4, UR38, -0x55555555, URZ ;  /* 0xaaaaaaab260478a5 */ /* 0x000fe4000f8e003f */
[----:B------:R-:W-:Y:S01]  /*1d00*/  UISETP.LT.U32.AND UP0, UPT, UR46, 0x6, UP0 ;  /* 0x000000062e00788c */ /* 0x000fe20008701070 */
[----:B------:R-:W4:Y:S01]  /*1d10*/  SYNCS.PHASECHK.TRANS64.TRYWAIT P0, [R61+UR42+0x10], R0 ;  /* 0x000010003d0075a7 */ /* 0x000f22000800016a */
[----:B------:R-:W-:Y:S01]  /*1d20*/  USHF.R.U32.HI UR4, URZ, 0x2, UR5 ;  /* 0x000000023f047899 */ /* 0x000fe20008011605 */
[----:B------:R-:W-:Y:S01]  /*1d30*/  SHF.R.S32.HI R9, RZ, 0x1f, R8 ;  /* 0x0000001fff097819 */ /* 0x000fe20000011408 */
[----:B------:R-:W-:-:S02]  /*1d40*/  USEL UR6, URZ, 0x1, !UP0 ;  /* 0x000000013f067887 */ /* 0x000fc4000c000000 */
[----:B------:R-:W-:Y:S02]  /*1d50*/  UIMAD UR38, UR4, -0x6, UR38 ;  /* 0xfffffffa042678a4 */ /* 0x000fe4000f8e0226 */
[----:B------:R-:W-:-:S04]  /*1d60*/  ULOP3.LUT UR39, UR39, UR6, URZ, 0x3c, !UPT ;  /* 0x0000000627277292 */ /* 0x000fc8000f8e3c3f */
[----:B------:R-:W-:Y:S01]  /*1d70*/  @UP1 ULOP3.LUT UR39, UR39, 0x1, UR4, 0x78, !UPT ;  /* 0x0000000127271892 */ /* 0x000fe2000f8e7804 */
[----:B---34-:R-:W-:Y:S11]  /*1d80*/  @!P0 BRA `(.L_x_31) ;  /* 0x0000003400808947 */ /* 0x018ff60003800000 */
.L_x_127:
[----:B---3--:R-:W-:Y:S01]  /*1d90*/  IMAD.SHL.U32 R0, R19, 0x40, RZ ;  /* 0x0000004013007824 */ /* 0x008fe200078e00ff */
[----:B------:R-:W-:Y:S01]  /*1da0*/  ULDC UR6, c[0x0][0x284] ;  /* 0x0000a10000067ab9 */ /* 0x000fe20000000800 */
[----:B------:R-:W-:Y:S01]  /*1db0*/  IMAD.SHL.U32 R22, R22, 0x40, RZ ;  /* 0x0000004016167824 */ /* 0x000fe200078e00ff */
[----:B------:R-:W-:Y:S01]  /*1dc0*/  SHF.R.S32.HI R69, RZ, 0x1f, R2 ;  /* 0x0000001fff457819 */ /* 0x000fe20000011402 */
[----:B------:R-:W-:Y:S01]  /*1dd0*/  ULDC.64 UR4, c[0x0][0x5d0] ;  /* 0x0001740000047ab9 */ /* 0x000fe20000000a00 */
[----:B------:R-:W-:Y:S01]  /*1de0*/  ISETP.GE.AND P0, PT, R0, UR6, PT ;  /* 0x0000000600007c0c */ /* 0x000fe2000bf06270 */
[----:B--2---:R-:W-:Y:S01]  /*1df0*/  IMAD.WIDE.U32 R4, R2, UR4, R8 ;  /* 0x0000000402047c25 */ /* 0x004fe2000f8e0008 */
[----:B------:R-:W-:Y:S02]  /*1e00*/  SHF.R.S32.HI R68, RZ, 0x1f, R22 ;  /* 0x0000001fff447819 */ /* 0x000fe40000011416 */
[C---:B------:R-:W-:Y:S01]  /*1e10*/  ISETP.GE.OR P0, PT, R22.reuse, R15, P0 ;  /* 0x0000000f1600720c */ /* 0x040fe20000706670 */
[----:B-1----:R-:W-:Y:S01]  /*1e20*/  IMAD R3, R69, UR4, RZ ;  /* 0x0000000445037c24 */ /* 0x002fe2000f8e02ff */
[----:B------:R-:W-:-:S03]  /*1e30*/  IADD3 R4, P1, R22, R4, RZ ;  /* 0x0000000416047210 */ /* 0x000fc60007f3e0ff */
[----:B------:R-:W-:-:S05]  /*1e40*/  IMAD R3, R2, UR5, R3 ;  /* 0x0000000502037c24 */ /* 0x000fca000f8e0203 */
[----:B------:R-:W-:-:S03]  /*1e50*/  IADD3.X R5, R68, R5, R3, P1, !PT ;  /* 0x0000000544057210 */ /* 0x000fc60000ffe403 */
[----:B------:R-:W-:Y:S05]  /*1e60*/  @P0 BRA `(.L_x_32) ;  /* 0x0000001c00200947 */ /* 0x000fea0003800000 */
[----:B------:R-:W1:Y:S01]  /*1e70*/  LDC.64 R10, c[0x0][0x5c8] ;  /* 0x00017200ff0a7b82 */ /* 0x000e620000000a00 */
[----:B0-----:R-:W-:Y:S01]  /*1e80*/  IMAD.WIDE R12, R19, 0x40, R58 ;  /* 0x00000040130c7825 */ /* 0x001fe200078e023a */
[----:B------:R-:W-:Y:S01]  /*1e90*/  ULDC.64 UR4, c[0x0][0x5c0] ;  /* 0x0001700000047ab9 */ /* 0x000fe20000000a00 */
[----:B------:R-:W-:Y:S02]  /*1ea0*/  BSSY B0, `(.L_x_32) ;  /* 0x00001c4000007945 */ /* 0x000fe40003800000 */
[----:B------:R-:W-:Y:S02]  /*1eb0*/  IMAD.IADD R70, R65, 0x1, -R0 ;  /* 0x0000000141467824 */ /* 0x000fe400078e0a00 */
[-C--:B-1----:R-:W-:Y:S02]  /*1ec0*/  IMAD R3, R13, R10.reuse, RZ ;  /* 0x0000000a0d037224 */ /* 0x082fe400078e02ff */
[----:B------:R-:W-:-:S04]  /*1ed0*/  IMAD.WIDE.U32 R4, R12, R10, R4 ;  /* 0x0000000a0c047225 */ /* 0x000fc800078e0004 */
[----:B------:R-:W-:Y:S01]  /*1ee0*/  IMAD R3, R12, R11, R3 ;  /* 0x0000000b0c037224 */ /* 0x000fe200078e0203 */
[----:B------:R-:W-:-:S03]  /*1ef0*/  IADD3 R6, P0, R4, UR4, RZ ;  /* 0x0000000404067c10 */ /* 0x000fc6000ff1e0ff */
[----:B------:R-:W-:Y:S01]  /*1f00*/  IMAD.IADD R3, R5, 0x1, R3 ;  /* 0x0000000105037824 */ /* 0x000fe200078e0203 */
[----:B------:R-:W-:-:S04]  /*1f10*/  LEA R4, P1, R10, R6, 0x3 ;  /* 0x000000060a047211 */ /* 0x000fc800078218ff */
[----:B------:R-:W-:Y:S01]  /*1f20*/  IADD3.X R7, R3, UR5, RZ, P0, !PT ;  /* 0x0000000503077c10 */ /* 0x000fe200087fe4ff */
[----:B------:R-:W-:Y:S01]  /*1f30*/  IMAD R3, R60, -0x2, R15 ;  /* 0xfffffffe3c037824 */ /* 0x000fe200078e020f */
[----:B-----5:R-:W-:Y:S02]  /*1f40*/  ISETP.NE.AND P0, PT, R57, RZ, PT ;  /* 0x000000ff3900720c */ /* 0x020fe40003f05270 */
[----:B------:R-:W-:Y:S01]  /*1f50*/  LEA.HI.X R5, R10, R7, R11, 0x3, P1 ;  /* 0x000000070a057211 */ /* 0x000fe200008f1c0b */
[----:B------:R-:W-:-:S10]  /*1f60*/  IMAD.IADD R71, R3, 0x1, -R22 ;  /* 0x0000000103477824 */ /* 0x000fd400078e0a16 */
[----:B------:R-:W-:Y:S05]  /*1f70*/  @!P0 BRA `(.L_x_33) ;  /* 0x0000001400188947 */ /* 0x000fea0003800000 */
[----:B------:R-:W0:Y:S01]  /*1f80*/  LDC.64 R14, c[0x0][0x5b0] ;  /* 0x00016c00ff0e7b82 */ /* 0x000e220000000a00 */
[----:B------:R-:W-:Y:S01]  /*1f90*/  ULDC.64 UR4, c[0x0][0x5b8] ;  /* 0x00016e0000047ab9 */ /* 0x000fe20000000a00 */
[----:B------:R-:W-:Y:S01]  /*1fa0*/  ISETP.GE.AND P3, PT, R71, 0x1, PT ;  /* 0x000000014700780c */ /* 0x000fe20003f66270 */
[----:B------:R-:W-:Y:S01]  /*1fb0*/  IMAD.WIDE.U32 R8, R2, UR4, R8 ;  /* 0x0000000402087c25 */ /* 0x000fe2000f8e0008 */
[----:B------:R-:W-:Y:S02]  /*1fc0*/  BSSY B1, `(.L_x_34) ;  /* 0x000000e000017945 */ /* 0x000fe40003800000 */
[----:B------:R-:W-:Y:S01]  /*1fd0*/  ISETP.LT.OR P1, PT, R70, 0x1, !P3 ;  /* 0x000000014600780c */ /* 0x000fe20005f21670 */
[----:B------:R-:W-:Y:S01]  /*1fe0*/  IMAD R3, R69, UR4, RZ ;  /* 0x0000000445037c24 */ /* 0x000fe2000f8e02ff */
[----:B------:R-:W1:Y:S01]  /*1ff0*/  LDC.64 R20, c[0x0][0x5a8] ;  /* 0x00016a00ff147b82 */ /* 0x000e620000000a00 */
[----:B------:R-:W-:Y:S02]  /*2000*/  IADD3 R10, P0, R22, R8, RZ ;  /* 0x00000008160a7210 */ /* 0x000fe40007f1e0ff */
[----:B------:R-:W-:-:S05]  /*2010*/  IMAD R3, R2, UR5, R3 ;  /* 0x0000000502037c24 */ /* 0x000fca000f8e0203 */
[----:B------:R-:W-:Y:S01]  /*2020*/  IADD3.X R11, R68, R9, R3, P0, !PT ;  /* 0x00000009440b7210 */ /* 0x000fe200007fe403 */
[-C--:B0-----:R-:W-:Y:S02]  /*2030*/  IMAD R0, R13, R14.reuse, RZ ;  /* 0x0000000e0d007224 */ /* 0x081fe400078e02ff */
[----:B------:R-:W-:-:S04]  /*2040*/  IMAD.WIDE.U32 R2, R12, R14, R10 ;  /* 0x0000000e0c027225 */ /* 0x000fc800078e000a */
[----:B------:R-:W-:Y:S01]  /*2050*/  IMAD R19, R12, R15, R0 ;  /* 0x0000000f0c137224 */ /* 0x000fe200078e0200 */
[----:B-1----:R-:W-:-:S04]  /*2060*/  IADD3 R2, P0, R2, R20, RZ ;  /* 0x0000001402027210 */ /* 0x002fc80007f1e0ff */
[----:B------:R-:W-:Y:S01]  /*2070*/  IADD3.X R3, R21, R3, R19, P0, !PT ;  /* 0x0000000315037210 */ /* 0x000fe200007fe413 */
[----:B------:R-:W-:Y:S08]  /*2080*/  @P1 BRA `(.L_x_35) ;  /* 0x0000000000041947 */ /* 0x000ff00003800000 */
[----:B------:R0:W5:Y:S02]  /*2090*/  LDG.E.U8 R66, desc[UR36][R2.64] ;  /* 0x0000002402427981 */ /* 0x000164000c1e1100 */
.L_x_35:
[----:B------:R-:W-:Y:S05]  /*20a0*/  BSYNC B1 ;  /* 0x0000000000017941 */ /* 0x000fea0003800000 */
.L_x_34:
[----:B-----5:R-:W-:Y:S01]  /*20b0*/  LOP3.LUT R0, R66, 0xffff, RZ, 0xc0, !PT ;  /* 0x0000ffff42007812 */ /* 0x020fe200078ec0ff */
[C---:B------:R-:W-:Y:S01]  /*20c0*/  IMAD.SHL.U32 R8, R14.reuse, 0x8, RZ ;  /* 0x000000080e087824 */ /* 0x040fe200078e00ff */
[----:B------:R-:W-:Y:S01]  /*20d0*/  SHF.L.U64.HI R9, R14, 0x3, R15 ;  /* 0x000000030e097819 */ /* 0x000fe2000001020f */
[----:B------:R-:W-:Y:S01]  /*20e0*/  BSSY B1, `(.L_x_36) ;  /* 0x000000e000017945 */ /* 0x000fe20003800000 */
[----:B------:R-:W-:Y:S02]  /*20f0*/  PRMT R0, R0, 0x8880, RZ ;  /* 0x0000888000007816 */ /* 0x000fe400000000ff */
[----:B------:R-:W-:Y:S01]  /*2100*/  ISETP.GE.AND P2, PT, R71, 0x2, PT ;  /* 0x000000024700780c */ /* 0x000fe20003f46270 */
[----:B------:R-:W-:-:S03]  /*2110*/  IMAD.WIDE.U32 R8, R12, R14, R8 ;  /* 0x0000000e0c087225 */ /* 0x000fc600078e0008 */
[----:B------:R-:W-:Y:S01]  /*2120*/  ISETP.LT.OR P0, PT, R70, 0x1, !P2 ;  /* 0x000000014600780c */ /* 0x000fe20005701670 */
[----:B------:R-:W-:Y:S01]  /*2130*/  IMAD R13, R0, R57, RZ ;  /* 0x00000039000d7224 */ /* 0x000fe200078e02ff */
[----:B------:R-:W-:Y:S01]  /*2140*/  IADD3 R8, P4, P5, R10, R20, R8 ;  /* 0x000000140a087210 */ /* 0x000fe20007d9e008 */
[----:B------:R-:W-:Y:S02]  /*2150*/  IMAD.IADD R12, R19, 0x1, R9 ;  /* 0x00000001130c7824 */ /* 0x000fe400078e0209 */
[----:B------:R-:W-:-:S05]  /*2160*/  @!P1 IMAD R15, R24, R56, R13 ;  /* 0x00000038180f9224 */ /* 0x000fca00078e020d */
[----:B------:R1:W-:Y:S03]  /*2170*/  @!P1 STG.E.U8 desc[UR36][R6.64], R15 ;  /* 0x0000000f06009986 */ /* 0x0003e6000c101124 */
[----:B------:R-:W-:Y:S05]  /*2180*/  @P0 BRA `(.L_x_37) ;  /* 0x00000000000c0947 */ /* 0x000fea0003800000 */
[----:B------:R-:W2:Y:S02]  /*2190*/  LDG.E.U8 R66, desc[UR36][R2.64+0x1] ;  /* 0x0000012402427981 */ /* 0x000ea4000c1e1100 */
[----:B--2---:R-:W-:-:S05]  /*21a0*/  PRMT R0, R66, 0x8880, RZ ;  /* 0x0000888042007816 */ /* 0x004fca00000000ff */
[----:B------:R-:W-:-:S07]  /*21b0*/  IMAD R13, R0, R57, RZ ;  /* 0x00000039000d7224 */ /* 0x000fce00078e02ff */
.L_x_37:
[----:B------:R-:W-:Y:S05]  /*21c0*/  BSYNC B1 ;  /* 0x0000000000017941 */ /* 0x000fea0003800000 */
.L_x_36:
[C---:B------:R-:W-:Y:S01]  /*21d0*/  ISETP.LT.OR P3, PT, R70.reuse, 0x9, !P3 ;  /* 0x000000094600780c */ /* 0x040fe20005f61670 */
[----:B------:R-:W-:Y:S01]  /*21e0*/  @!P0 IMAD R25, R25, R56, R13 ;  /* 0x0000003819198224 */ /* 0x000fe200078e020d */
[----:B------:R-:W-:Y:S01]  /*21f0*/  ISETP.GE.AND P1, PT, R71, 0x9, PT ;  /* 0x000000094700780c */ /* 0x000fe20003f26270 */
[----:B------:R-:W-:Y:S01]  /*2200*/  BSSY B1, `(.L_x_38) ;  /* 0x000000b000017945 */ /* 0x000fe20003800000 */
[----:B------:R-:W-:Y:S02]  /*2210*/  IADD3.X R9, R11, R21, R12, P4, P5 ;  /* 0x000000150b097210 */ /* 0x000fe400027ea40c */
[----:B------:R2:W-:Y:S01]  /*2220*/  @!P0 STG.E.U8 desc[UR36][R6.64+0x1], R25 ;  /* 0x0000011906008986 */ /* 0x0005e2000c101124 */
[----:B------:R-:W-:Y:S02]  /*2230*/  ISETP.GE.AND P0, PT, R71, 0xa, PT ;  /* 0x0000000a4700780c */ /* 0x000fe40003f06270 */
[C---:B------:R-:W-:Y:S02]  /*2240*/  ISETP.LT.OR P2, PT, R70.reuse, 0x9, !P2 ;  /* 0x000000094600780c */ /* 0x040fe40005741670 */
[----:B------:R-:W-:-:S02]  /*2250*/  ISETP.LT.OR P5, PT, R70, 0x1, !P1 ;  /* 0x000000014600780c */ /* 0x000fc40004fa1670 */
[----:B------:R-:W-:Y:S01]  /*2260*/  ISETP.LT.OR P4, PT, R70, 0x1, !P0 ;  /* 0x000000014600780c */ /* 0x000fe20004781670 */
[----:B------:R-:W-:-:S12]  /*2270*/  @P3 BRA `(.L_x_39) ;  /* 0x00000000000c3947 */ /* 0x000fd80003800000 */
[----:B------:R-:W3:Y:S02]  /*2280*/  LDG.E.U8 R66, desc[UR36][R8.64] ;  /* 0x0000002408427981 */ /* 0x000ee4000c1e1100 */
[----:B---3--:R-:W-:-:S05]  /*2290*/  PRMT R0, R66, 0x8880, RZ ;  /* 0x0000888042007816 */ /* 0x008fca00000000ff */
[----:B------:R-:W-:-:S07]  /*22a0*/  IMAD R13, R0, R57, RZ ;  /* 0x00000039000d7224 */ /* 0x000fce00078e02ff */
.L_x_39:
[----:B------:R-:W-:Y:S05]  /*22b0*/  BSYNC B1 ;  /* 0x0000000000017941 */ /* 0x000fea0003800000 */
.L_x_38:
[----:B------:R-:W-:Y:S01]  /*22c0*/  @!P3 IMAD R11, R26, R56, R13 ;  /* 0x000000381a0bb224 */ /* 0x000fe200078e020d */
[----:B------:R-:W-:Y:S04]  /*22d0*/  BSSY B1, `(.L_x_40) ;  /* 0x0000006000017945 */ /* 0x000fe80003800000 */
[----:B------:R3:W-:Y:S01]  /*22e0*/  @!P3 STG.E.U8 desc[UR36][R4.64], R11 ;  /* 0x0000000b0400b986 */ /* 0x0007e2000c101124 */
[----:B------:R-:W-:Y:S05]  /*22f0*/  @P2 BRA `(.L_x_41) ;  /* 0x00000000000c2947 */ /* 0x000fea0003800000 */
[----:B------:R-:W4:Y:S02]  /*2300*/  LDG.E.U8 R66, desc[UR36][R8.64+0x1] ;  /* 0x0000012408427981 */ /* 0x000f24000c1e1100 */
[----:B----4-:R-:W-:-:S05]  /*2310*/  PRMT R0, R66, 0x8880, RZ ;  /* 0x0000888042007816 */ /* 0x010fca00000000ff */
[----:B------:R-:W-:-:S07]  /*2320*/  IMAD R13, R0, R57, RZ ;  /* 0x00000039000d7224 */ /* 0x000fce00078e02ff */
.L_x_41:
[----:B------:R-:W-:Y:S05]  /*2330*/  BSYNC B1 ;  /* 0x0000000000017941 */ /* 0x000fea0003800000 */
.L_x_40:
[----:B------:R-:W-:Y:S01]  /*2340*/  @!P2 IMAD R27, R27, R56, R13 ;  /* 0x000000381b1ba224 */ /* 0x000fe200078e020d */
[----:B------:R-:W-:Y:S04]  /*2350*/  BSSY B1, `(.L_x_42) ;  /* 0x0000006000017945 */ /* 0x000fe80003800000 */
[----:B------:R4:W-:Y:S01]  /*2360*/  @!P2 STG.E.U8 desc[UR36][R4.64+0x1], R27 ;  /* 0x0000011b0400a986 */ /* 0x0009e2000c101124 */
[----:B------:R-:W-:Y:S05]  /*2370*/  @P5 BRA `(.L_x_43) ;  /* 0x00000000000c5947 */ /* 0x000fea0003800000 */
[----:B------:R-:W5:Y:S02]  /*2380*/  LDG.E.U8 R66, desc[UR36][R2.64+0x8] ;  /* 0x0000082402427981 */ /* 0x000f64000c1e1100 */
[----:B-----5:R-:W-:-:S05]  /*2390*/  PRMT R0, R66, 0x8880, RZ ;  /* 0x0000888042007816 */ /* 0x020fca00000000ff */
[----:B------:R-:W-:-:S07]  /*23a0*/  IMAD R13, R0, R57, RZ ;  /* 0x00000039000d7224 */ /* 0x000fce00078e02ff */
.L_x_43:
[----:B------:R-:W-:Y:S05]  /*23b0*/  BSYNC B1 ;  /* 0x0000000000017941 */ /* 0x000fea0003800000 */
.L_x_42:
[----:B---3--:R-:W-:Y:S01]  /*23c0*/  @!P5 IMAD R11, R28, R56, R13 ;  /* 0x000000381c0bd224 */ /* 0x008fe200078e020d */
[----:B------:R-:W-:Y:S04]  /*23d0*/  BSSY B1, `(.L_x_44) ;  /* 0x0000006000017945 */ /* 0x000fe80003800000 */
[----:B------:R3:W-:Y:S01]  /*23e0*/  @!P5 STG.E.U8 desc[UR36][R6.64+0x8], R11 ;  /* 0x0000080b0600d986 */ /* 0x0007e2000c101124 */
[----:B------:R-:W-:Y:S05]  /*23f0*/  @P4 BRA `(.L_x_45) ;  /* 0x00000000000c4947 */ /* 0x000fea0003800000 */
[----:B------:R-:W5:Y:S02]  /*2400*/  LDG.E.U8 R66, desc[UR36][R2.64+0x9] ;  /* 0x0000092402427981 */ /* 0x000f64000c1e1100 */
[----:B-----5:R-:W-:-:S05]  /*2410*/  PRMT R0, R66, 0x8880, RZ ;  /* 0x0000888042007816 */ /* 0x020fca00000000ff */
[----:B------:R-:W-:-:S07]  /*2420*/  IMAD R13, R0, R57, RZ ;  /* 0x00000039000d7224 */ /* 0x000fce00078e02ff */
.L_x_45:
[----:B------:R-:W-:Y:S05]  /*2430*/  BSYNC B1 ;  /* 0x0000000000017941 */ /* 0x000fea0003800000 */
.L_x_44:
[C---:B------:R-:W-:Y:S01]  /*2440*/  ISETP.LT.OR P1, PT, R70.reuse, 0x9, !P1 ;  /* 0x000000094600780c */ /* 0x040fe20004f21670 */
[----:B------:R-:W-:Y:S01]  /*2450*/  @!P4 IMAD R29, R29, R56, R13 ;  /* 0x000000381d1dc224 */ /* 0x000fe200078e020d */
[C---:B------:R-:W-:Y:S01]  /*2460*/  ISETP.GE.AND P3, PT, R71.reuse, 0x11, PT ;  /* 0x000000114700780c */ /* 0x040fe20003f66270 */
[----:B------:R-:W-:Y:S01]  /*2470*/  BSSY B1, `(.L_x_46) ;  /* 0x000000a000017945 */ /* 0x000fe20003800000 */
[----:B------:R-:W-:Y:S02]  /*2480*/  ISETP.GE.AND P2, PT, R71, 0x12, PT ;  /* 0x000000124700780c */ /* 0x000fe40003f46270 */
[----:B------:R0:W-:Y:S01]  /*2490*/  @!P4 STG.E.U8 desc[UR36][R6.64+0x9], R29 ;  /* 0x0000091d0600c986 */ /* 0x0001e2000c101124 */
[C---:B------:R-:W-:Y:S02]  /*24a0*/  ISETP.LT.OR P0, PT, R70.reuse, 0x9, !P0 ;  /* 0x000000094600780c */ /* 0x040fe40004701670 */
[C---:B------:R-:W-:Y:S02]  /*24b0*/  ISETP.LT.OR P5, PT, R70.reuse, 0x1, !P3 ;  /* 0x000000014600780c */ /* 0x040fe40005fa1670 */
[----:B------:R-:W-:-:S02]  /*24c0*/  ISETP.LT.OR P4, PT, R70, 0x1, !P2 ;  /* 0x000000014600780c */ /* 0x000fc40005781670 */
[----:B------:R-:W-:Y:S11]  /*24d0*/  @P1 BRA `(.L_x_47) ;  /* 0x00000000000c1947 */ /* 0x000ff60003800000 */
[----:B------:R-:W5:Y:S02]  /*24e0*/  LDG.E.U8 R66, desc[UR36][R8.64+0x8] ;  /* 0x0000082408427981 */ /* 0x000f64000c1e1100 */
[----:B-----5:R-:W-:-:S05]  /*24f0*/  PRMT R0, R66, 0x8880, RZ ;  /* 0x0000888042007816 */ /* 0x020fca00000000ff */
[----:B------:R-:W-:-:S07]  /*2500*/  IMAD R13, R0, R57, RZ ;  /* 0x00000039000d7224 */ /* 0x000fce00078e02ff */
.L_x_47:
[----:B------:R-:W-:Y:S05]  /*2510*/  BSYNC B1 ;  /* 0x0000000000017941 */ /* 0x000fea0003800000 */
.L_x_46:
[----:B---3--:R-:W-:Y:S01]  /*2520*/  @!P1 IMAD R11, R30, R56, R13 ;  /* 0x000000381e0b9224 */ /* 0x008fe200078e020d */
[----:B------:R-:W-:Y:S04]  /*2530*/  BSSY B1, `(.L_x_48) ;  /* 0x0000006000017945 */ /* 0x000fe80003800000 */
[----:B------:R3:W-:Y:S01]  /*2540*/  @!P1 STG.E.U8 desc[UR36][R4.64+0x8], R11 ;  /* 0x0000080b04009986 */ /* 0x0007e2000c101124 */
[----:B------:R-:W-:Y:S05]  /*2550*/  @P0 BRA `(.L_x_49) ;  /* 0x00000000000c0947 */ /* 0x000fea0003800000 */
[----:B------:R-:W5:Y:S02]  /*2560*/  LDG.E.U8 R66, desc[UR36][R8.64+0x9] ;  /* 0x0000092408427981 */ /* 0x000f64000c1e1100 */
[----:B-----5:R-:W-:-:S05]  /*2570*/  PRMT R0, R66, 0x8880, RZ ;  /* 0x0000888042007816 */ /* 0x020fca00000000ff */
[----:B------:R-:W-:-:S07]  /*2580*/  IMAD R13, R0, R57, RZ ;  /* 0x00000039000d7224 */ /* 0x000fce00078e02ff */
.L_x_49:
[----:B------:R-:W-:Y:S05]  /*2590*/  BSYNC B1 ;  /* 0x0000000000017941 */ /* 0x000fea0003800000 */
.L_x_48:
[----:B------:R-:W-:Y:S01]  /*25a0*/  @!P0 IMAD R31, R31, R56, R13 ;  /* 0x000000381f1f8224 */ /* 0x000fe200078e020d */
[----:B------:R-:W-:Y:S04]  /*25b0*/  BSSY B1, `(.L_x_50) ;  /* 0x0000006000017945 */ /* 0x000fe80003800000 */
[----:B------:R0:W-:Y:S01]  /*25c0*/  @!P0 STG.E.U8 desc[UR36][R4.64+0x9], R31 ;  /* 0x0000091f04008986 */ /* 0x0001e2000c101124 */
[----:B------:R-:W-:Y:S05]  /*25d0*/  @P5 BRA `(.L_x_51) ;  /* 0x00000000000c5947 */ /* 0x000fea0003800000 */
[----:B------:R-:W5:Y:S02]  /*25e0*/  LDG.E.U8 R66, desc[UR36][R2.64+0x10] ;  /* 0x0000102402427981 */ /* 0x000f64000c1e1100 */
[----:B-----5:R-:W-:-:S05]  /*25f0*/  PRMT R0, R66, 0x8880, RZ ;  /* 0x0000888042007816 */ /* 0x020fca00000000ff */
[----:B------:R-:W-:-:S07]  /*2600*/  IMAD R13, R0, R57, RZ ;  /* 0x00000039000d7224 */ /* 0x000fce00078e02ff */
.L_x_51:
[----:B------:R-:W-:Y:S05]  /*2610*/  BSYNC B1 ;  /* 0x0000000000017941 */ /* 0x000fea0003800000 */
.L_x_50:
[----:B---3--:R-:W-:Y:S01]  /*2620*/  @!P5 IMAD R11, R32, R56, R13 ;  /* 0x00000038200bd224 */ /* 0x008fe200078e020d */
[----:B------:R-:W-:Y:S04]  /*2630*/  BSSY B1, `(.L_x_52) ;  /* 0x0000006000017945 */ /* 0x000fe80003800000 */
[----:B------:R3:W-:Y:S01]  /*2640*/  @!P5 STG.E.U8 desc[UR36][R6.64+0x10], R11 ;  /* 0x0000100b0600d986 */ /* 0x0007e2000c101124 */
[----:B------:R-:W-:Y:S05]  /*2650*/  @P4 BRA `(.L_x_53) ;  /* 0x00000000000c4947 */ /* 0x000fea0003800000 */
[----:B------:R-:W5:Y:S02]  /*2660*/  LDG.E.U8 R66, desc[UR36][R2.64+0x11] ;  /* 0x0000112402427981 */ /* 0x000f64000c1e1100 */
[----:B-----5:R-:W-:-:S05]  /*2670*/  PRMT R0, R66, 0x8880, RZ ;  /* 0x0000888042007816 */ /* 0x020fca00000000ff */
[----:B------:R-:W-:-:S07]  /*2680*/  IMAD R13, R0, R57, RZ ;  /* 0x00000039000d7224 */ /* 0x000fce00078e02ff */
.L_x_53:
[----:B------:R-:W-:Y:S05]  /*2690*/  BSYNC B1 ;  /* 0x0000000000017941 */ /* 0x000fea0003800000 */
.L_x_52:
        /* <DEDUP_REMOVED lines=13> */
.L_x_55:
[----:B------:R-:W-:Y:S05]  /*2770*/  BSYNC B1 ;  /* 0x0000000000017941 */ /* 0x000fea0003800000 */
.L_x_54:
[----:B---3--:R-:W-:Y:S01]  /*2780*/  @!P3 IMAD R11, R34, R56, R13 ;  /* 0x00000038220bb224 */ /* 0x008fe200078e020d */
[----:B------:R-:W-:Y:S04]  /*2790*/  BSSY B1, `(.L_x_56) ;  /* 0x0000006000017945 */ /* 0x000fe80003800000 */
[----:B------:R3:W-:Y:S01]  /*27a0*/  @!P3 STG.E.U8 desc[UR36][R4.64+0x10], R11 ;  /* 0x0000100b0400b986 */ /* 0x0007e2000c101124 */
[----:B------:R-:W-:Y:S05]  /*27b0*/  @P2 BRA `(.L_x_57) ;  /* 0x00000000000c2947 */ /* 0x000fea0003800000 */
[----:B------:R-:W5:Y:S02]  /*27c0*/  LDG.E.U8 R66, desc[UR36][R8.64+0x11] ;  /* 0x0000112408427981 */ /* 0x000f64000c1e1100 */
[----:B-----5:R-:W-:-:S05]  /*27d0*/  PRMT R0, R66, 0x8880, RZ ;  /* 0x0000888042007816 */ /* 0x020fca00000000ff */
[----:B------:R-:W-:-:S07]  /*27e0*/  IMAD R13, R0, R57, RZ ;  /* 0x00000039000d7224 */ /* 0x000fce00078e02ff */
.L_x_57:
[----:B------:R-:W-:Y:S05]  /*27f0*/  BSYNC B1 ;  /* 0x0000000000017941 */ /* 0x000fea0003800000 */
.L_x_56:
[----:B------:R-:W-:Y:S01]  /*2800*/  @!P2 IMAD R35, R35, R56, R13 ;  /* 0x000000382323a224 */ /* 0x000fe200078e020d */
[----:B------:R-:W-:Y:S04]  /*2810*/  BSSY B1, `(.L_x_58) ;  /* 0x0000006000017945 */ /* 0x000fe80003800000 */
[----:B------:R0:W-:Y:S01]  /*2820*/  @!P2 STG.E.U8 desc[UR36][R4.64+0x11], R35 ;  /* 0x000011230400a986 */ /* 0x0001e2000c101124 */
[----:B------:R-:W-:Y:S05]  /*2830*/  @P5 BRA `(.L_x_59) ;  /* 0x00000000000c5947 */ /* 0x000fea0003800000 */
[----:B------:R-:W5:Y:S02]  /*2840*/  LDG.E.U8 R66, desc[UR36][R2.64+0x18] ;  /* 0x0000182402427981 */ /* 0x000f64000c1e1100 */
[----:B-----5:R-:W-:-:S05]  /*2850*/  PRMT R0, R66, 0x8880, RZ ;  /* 0x0000888042007816 */ /* 0x020fca00000000ff */
[----:B------:R-:W-:-:S07]  /*2860*/  IMAD R13, R0, R57, RZ ;  /* 0x00000039000d7224 */ /* 0x000fce00078e02ff */
.L_x_59:
[----:B------:R-:W-:Y:S05]  /*2870*/  BSYNC B1 ;  /* 0x0000000000017941 */ /* 0x000fea0003800000 */
.L_x_58:
[----:B---3--:R-:W-:Y:S01]  /*2880*/  @!P5 IMAD R11, R36, R56, R13 ;  /* 0x00000038240bd224 */ /* 0x008fe200078e020d */
[----:B------:R-:W-:Y:S04]  /*2890*/  BSSY B1, `(.L_x_60) ;  /* 0x0000006000017945 */ /* 0x000fe80003800000 */
[----:B------:R3:W-:Y:S01]  /*28a0*/  @!P5 STG.E.U8 desc[UR36][R6.64+0x18], R11 ;  /* 0x0000180b0600d986 */ /* 0x0007e2000c101124 */
[----:B------:R-:W-:Y:S05]  /*28b0*/  @P4 BRA `(.L_x_61) ;  /* 0x00000000000c4947 */ /* 0x000fea0003800000 */
[----:B------:R-:W5:Y:S02]  /*28c0*/  LDG.E.U8 R66, desc[UR36][R2.64+0x19] ;  /* 0x0000192402427981 */ /* 0x000f64000c1e1100 */
[----:B-----5:R-:W-:-:S05]  /*28d0*/  PRMT R0, R66, 0x8880, RZ ;  /* 0x0000888042007816 */ /* 0x020fca00000000ff */
[----:B------:R-:W-:-:S07]  /*28e0*/  IMAD R13, R0, R57, RZ ;  /* 0x00000039000d7224 */ /* 0x000fce00078e02ff */
.L_x_61:
[----:B------:R-:W-:Y:S05]  /*28f0*/  BSYNC B1 ;  /* 0x0000000000017941 */ /* 0x000fea0003800000 */
.L_x_60:
        /* <DEDUP_REMOVED lines=13> */
.L_x_63:
[----:B------:R-:W-:Y:S05]  /*29d0*/  BSYNC B1 ;  /* 0x0000000000017941 */ /* 0x000fea0003800000 */
.L_x_62:
[----:B---3--:R-:W-:Y:S01]  /*29e0*/  @!P1 IMAD R11, R38, R56, R13 ;  /* 0x00000038260b9224 */ /* 0x008fe200078e020d */
[----:B------:R-:W-:Y:S04]  /*29f0*/  BSSY B1, `(.L_x_64) ;  /* 0x0000006000017945 */ /* 0x000fe80003800000 */
[----:B------:R3:W-:Y:S01]  /*2a00*/  @!P1 STG.E.U8 desc[UR36][R4.64+0x18], R11 ;  /* 0x0000180b04009986 */ /* 0x0007e2000c101124 */
[----:B------:R-:W-:Y:S05]  /*2a10*/  @P4 BRA `(.L_x_65) ;  /* 0x00000000000c4947 */ /* 0x000fea0003800000 */
[----:B------:R-:W5:Y:S02]  /*2a20*/  LDG.E.U8 R66, desc[UR36][R8.64+0x19] ;  /* 0x0000192408427981 */ /* 0x000f64000c1e1100 */
[----:B-----5:R-:W-:-:S05]  /*2a30*/  PRMT R0, R66, 0x8880, RZ ;  /* 0x0000888042007816 */ /* 0x020fca00000000ff */
[----:B------:R-:W-:-:S07]  /*2a40*/  IMAD R13, R0, R57, RZ ;  /* 0x00000039000d7224 */ /* 0x000fce00078e02ff */
.L_x_65:
[----:B------:R-:W-:Y:S05]  /*2a50*/  BSYNC B1 ;  /* 0x0000000000017941 */ /* 0x000fea0003800000 */
.L_x_64:
[----:B------:R-:W-:Y:S01]  /*2a60*/  @!P4 IMAD R39, R39, R56, R13 ;  /* 0x000000382727c224 */ /* 0x000fe200078e020d */
[----:B------:R-:W-:Y:S04]  /*2a70*/  BSSY B1, `(.L_x_66) ;  /* 0x0000006000017945 */ /* 0x000fe80003800000 */
[----:B------:R0:W-:Y:S01]  /*2a80*/  @!P4 STG.E.U8 desc[UR36][R4.64+0x19], R39 ;  /* 0x000019270400c986 */ /* 0x0001e2000c101124 */
[----:B------:R-:W-:Y:S05]  /*2a90*/  @P5 BRA `(.L_x_67) ;  /* 0x00000000000c5947 */ /* 0x000fea0003800000 */
[----:B------:R-:W5:Y:S02]  /*2aa0*/  LDG.E.U8 R66, desc[UR36][R2.64+0x20] ;  /* 0x0000202402427981 */ /* 0x000f64000c1e1100 */
[----:B-----5:R-:W-:-:S05]  /*2ab0*/  PRMT R0, R66, 0x8880, RZ ;  /* 0x0000888042007816 */ /* 0x020fca00000000ff */
[----:B------:R-:W-:-:S07]  /*2ac0*/  IMAD R13, R0, R57, RZ ;  /* 0x00000039000d7224 */ /* 0x000fce00078e02ff */
.L_x_67:
[----:B------:R-:W-:Y:S05]  /*2ad0*/  BSYNC B1 ;  /* 0x0000000000017941 */ /* 0x000fea0003800000 */
.L_x_66:
[----:B---3--:R-:W-:Y:S01]  /*2ae0*/  @!P5 IMAD R11, R40, R56, R13 ;  /* 0x00000038280bd224 */ /* 0x008fe200078e020d */
[----:B------:R-:W-:Y:S04]  /*2af0*/  BSSY B1, `(.L_x_68) ;  /* 0x0000006000017945 */ /* 0x000fe80003800000 */
[----:B------:R3:W-:Y:S01]  /*2b00*/  @!P5 STG.E.U8 desc[UR36][R6.64+0x20], R11 ;  /* 0x0000200b0600d986 */ /* 0x0007e2000c101124 */
[----:B------:R-:W-:Y:S05]  /*2b10*/  @P0 BRA `(.L_x_69) ;  /* 0x00000000000c0947 */ /* 0x000fea0003800000 */
[----:B------:R-:W5:Y:S02]  /*2b20*/  LDG.E.U8 R66, desc[UR36][R2.64+0x21] ;  /* 0x0000212402427981 */ /* 0x000f64000c1e1100 */
[----:B-----5:R-:W-:-:S05]  /*2b30*/  PRMT R0, R66, 0x8880, RZ ;  /* 0x0000888042007816 */ /* 0x020fca00000000ff */
[----:B------:R-:W-:-:S07]  /*2b40*/  IMAD R13, R0, R57, RZ ;  /* 0x00000039000d7224 */ /* 0x000fce00078e02ff */
.L_x_69:
[----:B------:R-:W-:Y:S05]  /*2b50*/  BSYNC B1 ;  /* 0x0000000000017941 */ /* 0x000fea0003800000 */
.L_x_68:
        /* <DEDUP_REMOVED lines=13> */
.L_x_71:
[----:B------:R-:W-:Y:S05]  /*2c30*/  BSYNC B1 ;  /* 0x0000000000017941 */ /* 0x000fea0003800000 */
.L_x_70:
[----:B---3--:R-:W-:Y:S01]  /*2c40*/  @!P3 IMAD R11, R42, R56, R13 ;  /* 0x000000382a0bb224 */ /* 0x008fe200078e020d */
[----:B------:R-:W-:Y:S04]  /*2c50*/  BSSY B1, `(.L_x_72) ;  /* 0x0000006000017945 */ /* 0x000fe80003800000 */
[----:B------:R3:W-:Y:S01]  /*2c60*/  @!P3 STG.E.U8 desc[UR36][R4.64+0x20], R11 ;  /* 0x0000200b0400b986 */ /* 0x0007e2000c101124 */
[----:B------:R-:W-:Y:S05]  /*2c70*/  @P2 BRA `(.L_x_73) ;  /* 0x00000000000c2947 */ /* 0x000fea0003800000 */
[----:B------:R-:W5:Y:S02]  /*2c80*/  LDG.E.U8 R66, desc[UR36][R8.64+0x21] ;  /* 0x0000212408427981 */ /* 0x000f64000c1e1100 */
[----:B-----5:R-:W-:-:S05]  /*2c90*/  PRMT R0, R66, 0x8880, RZ ;  /* 0x0000888042007816 */ /* 0x020fca00000000ff */
[----:B------:R-:W-:-:S07]  /*2ca0*/  IMAD R13, R0, R57, RZ ;  /* 0x00000039000d7224 */ /* 0x000fce00078e02ff */
.L_x_73:
[----:B------:R-:W-:Y:S05]  /*2cb0*/  BSYNC B1 ;  /* 0x0000000000017941 */ /* 0x000fea0003800000 */
.L_x_72:
[----:B------:R-:W-:Y:S01]  /*2cc0*/  @!P2 IMAD R43, R43, R56, R13 ;  /* 0x000000382b2ba224 */ /* 0x000fe200078e020d */
[----:B------:R-:W-:Y:S04]  /*2cd0*/  BSSY B1, `(.L_x_74) ;  /* 0x0000006000017945 */ /* 0x000fe80003800000 */
[----:B------:R0:W-:Y:S01]  /*2ce0*/  @!P2 STG.E.U8 desc[UR36][R4.64+0x21], R43 ;  /* 0x0000212b0400a986 */ /* 0x0001e2000c101124 */
[----:B------:R-:W-:Y:S05]  /*2cf0*/  @P0 BRA `(.L_x_75) ;  /* 0x00000000000c0947 */ /* 0x000fea0003800000 */
[----:B------:R-:W5:Y:S02]  /*2d00*/  LDG.E.U8 R66, desc[UR36][R2.64+0x28] ;  /* 0x0000282402427981 */ /* 0x000f64000c1e1100 */
[----:B-----5:R-:W-:-:S05]  /*2d10*/  PRMT R0, R66, 0x8880, RZ ;  /* 0x0000888042007816 */ /* 0x020fca00000000ff */
[----:B------:R-:W-:-:S07]  /*2d20*/  IMAD R13, R0, R57, RZ ;  /* 0x00000039000d7224 */ /* 0x000fce00078e02ff */
.L_x_75:
[----:B------:R-:W-:Y:S05]  /*2d30*/  BSYNC B1 ;  /* 0x0000000000017941 */ /* 0x000fea0003800000 */
.L_x_74:
[----:B---3--:R-:W-:Y:S01]  /*2d40*/  @!P0 IMAD R11, R44, R56, R13 ;  /* 0x000000382c0b8224 */ /* 0x008fe200078e020d */
[----:B------:R-:W-:Y:S04]  /*2d50*/  BSSY B1, `(.L_x_76) ;  /* 0x0000006000017945 */ /* 0x000fe80003800000 */
[----:B------:R3:W-:Y:S01]  /*2d60*/  @!P0 STG.E.U8 desc[UR36][R6.64+0x28], R11 ;  /* 0x0000280b06008986 */ /* 0x0007e2000c101124 */
[----:B------:R-:W-:Y:S05]  /*2d70*/  @P5 BRA `(.L_x_77) ;  /* 0x00000000000c5947 */ /* 0x000fea0003800000 */
[----:B------:R-:W5:Y:S02]  /*2d80*/  LDG.E.U8 R66, desc[UR36][R2.64+0x29] ;  /* 0x0000292402427981 */ /* 0x000f64000c1e1100 */
[----:B-----5:R-:W-:-:S05]  /*2d90*/  PRMT R0, R66, 0x8880, RZ ;  /* 0x0000888042007816 */ /* 0x020fca00000000ff */
[----:B------:R-:W-:-:S07]  /*2da0*/  IMAD R13, R0, R57, RZ ;  /* 0x00000039000d7224 */ /* 0x000fce00078e02ff */
.L_x_77:
[----:B------:R-:W-:Y:S05]  /*2db0*/  BSYNC B1 ;  /* 0x0000000000017941 */ /* 0x000fea0003800000 */
.L_x_76:
        /* <DEDUP_REMOVED lines=13> */
.L_x_79:
[----:B------:R-:W-:Y:S05]  /*2e90*/  BSYNC B1 ;  /* 0x0000000000017941 */ /* 0x000fea0003800000 */
.L_x_78:
[----:B---3--:R-:W-:Y:S01]  /*2ea0*/  @!P4 IMAD R11, R46, R56, R13 ;  /* 0x000000382e0bc224 */ /* 0x008fe200078e020d */
[----:B------:R-:W-:Y:S04]  /*2eb0*/  BSSY B1, `(.L_x_80) ;  /* 0x0000006000017945 */ /* 0x000fe80003800000 */
[----:B------:R3:W-:Y:S01]  /*2ec0*/  @!P4 STG.E.U8 desc[UR36][R4.64+0x28], R11 ;  /* 0x0000280b0400c986 */ /* 0x0007e2000c101124 */
[----:B------:R-:W-:Y:S05]  /*2ed0*/  @P1 BRA `(.L_x_81) ;  /* 0x00000000000c1947 */ /* 0x000fea0003800000 */
[----:B------:R-:W5:Y:S02]  /*2ee0*/  LDG.E.U8 R66, desc[UR36][R8.64+0x29] ;  /* 0x0000292408427981 */ /* 0x000f64000c1e1100 */
[----:B-----5:R-:W-:-:S05]  /*2ef0*/  PRMT R0, R66, 0x8880, RZ ;  /* 0x0000888042007816 */ /* 0x020fca00000000ff */
[----:B------:R-:W-:-:S07]  /*2f00*/  IMAD R13, R0, R57, RZ ;  /* 0x00000039000d7224 */ /* 0x000fce00078e02ff */
.L_x_81:
[----:B------:R-:W-:Y:S05]  /*2f10*/  BSYNC B1 ;  /* 0x0000000000017941 */ /* 0x000fea0003800000 */
.L_x_80:
[----:B------:R-:W-:Y:S01]  /*2f20*/  @!P1 IMAD R47, R47, R56, R13 ;  /* 0x000000382f2f9224 */ /* 0x000fe200078e020d */
[----:B------:R-:W-:Y:S04]  /*2f30*/  BSSY B1, `(.L_x_82) ;  /* 0x0000006000017945 */ /* 0x000fe80003800000 */
[----:B------:R0:W-:Y:S01]  /*2f40*/  @!P1 STG.E.U8 desc[UR36][R4.64+0x29], R47 ;  /* 0x0000292f04009986 */ /* 0x0001e2000c101124 */
[----:B------:R-:W-:Y:S05]  /*2f50*/  @P3 BRA `(.L_x_83) ;  /* 0x00000000000c3947 */ /* 0x000fea0003800000 */
[----:B------:R-:W5:Y:S02]  /*2f60*/  LDG.E.U8 R66, desc[UR36][R2.64+0x30] ;  /* 0x0000302402427981 */ /* 0x000f64000c1e1100 */
[----:B-----5:R-:W-:-:S05]  /*2f70*/  PRMT R0, R66, 0x8880, RZ ;  /* 0x0000888042007816 */ /* 0x020fca00000000ff */
[----:B------:R-:W-:-:S07]  /*2f80*/  IMAD R13, R0, R57, RZ ;  /* 0x00000039000d7224 */ /* 0x000fce00078e02ff */
.L_x_83:
[----:B------:R-:W-:Y:S05]  /*2f90*/  BSYNC B1 ;  /* 0x0000000000017941 */ /* 0x000fea0003800000 */
.L_x_82:
[----:B---3--:R-:W-:Y:S01]  /*2fa0*/  @!P3 IMAD R11, R48, R56, R13 ;  /* 0x00000038300bb224 */ /* 0x008fe200078e020d */
[----:B------:R-:W-:Y:S04]  /*2fb0*/  BSSY B1, `(.L_x_84) ;  /* 0x0000006000017945 */ /* 0x000fe80003800000 */
[----:B------:R3:W-:Y:S01]  /*2fc0*/  @!P3 STG.E.U8 desc[UR36][R6.64+0x30], R11 ;  /* 0x0000300b0600b986 */ /* 0x0007e2000c101124 */
[----:B------:R-:W-:Y:S05]  /*2fd0*/  @P5 BRA `(.L_x_85) ;  /* 0x00000000000c5947 */ /* 0x000fea0003800000 */
[----:B------:R-:W5:Y:S02]  /*2fe0*/  LDG.E.U8 R66, desc[UR36][R2.64+0x31] ;  /* 0x0000312402427981 */ /* 0x000f64000c1e1100 */
[----:B-----5:R-:W-:-:S05]  /*2ff0*/  PRMT R0, R66, 0x8880, RZ ;  /* 0x0000888042007816 */ /* 0x020fca00000000ff */
[----:B------:R-:W-:-:S07]  /*3000*/  IMAD R13, R0, R57, RZ ;  /* 0x00000039000d7224 */ /* 0x000fce00078e02ff */
.L_x_85:
[----:B------:R-:W-:Y:S05]  /*3010*/  BSYNC B1 ;  /* 0x0000000000017941 */ /* 0x000fea0003800000 */
.L_x_84:
        /* <DEDUP_REMOVED lines=9> */
[----:B------:R-:W-:Y:S01]  /*30b0*/  ISETP.LT.OR P3, PT, R70, 0x9, !P3 ;  /* 0x000000094600780c */ /* 0x000fe20005f61670 */
[----:B------:R-:W-:-:S12]  /*30c0*/  @P2 BRA `(.L_x_87) ;  /* 0x00000000000c2947 */ /* 0x000fd80003800000 */
[----:B------:R-:W5:Y:S02]  /*30d0*/  LDG.E.U8 R66, desc[UR36][R8.64+0x30] ;  /* 0x0000302408427981 */ /* 0x000f64000c1e1100 */
[----:B-----5:R-:W-:-:S05]  /*30e0*/  PRMT R0, R66, 0x8880, RZ ;  /* 0x0000888042007816 */ /* 0x020fca00000000ff */
[----:B------:R-:W-:-:S07]  /*30f0*/  IMAD R13, R0, R57, RZ ;  /* 0x00000039000d7224 */ /* 0x000fce00078e02ff */
.L_x_87:
[----:B------:R-:W-:Y:S05]  /*3100*/  BSYNC B1 ;  /* 0x0000000000017941 */ /* 0x000fea0003800000 */
.L_x_86:
[----:B---3--:R-:W-:Y:S01]  /*3110*/  @!P2 IMAD R11, R50, R56, R13 ;  /* 0x00000038320ba224 */ /* 0x008fe200078e020d */
[----:B------:R-:W-:Y:S04]  /*3120*/  BSSY B1, `(.L_x_88) ;  /* 0x0000006000017945 */ /* 0x000fe80003800000 */
[----:B------:R3:W-:Y:S01]  /*3130*/  @!P2 STG.E.U8 desc[UR36][R4.64+0x30], R11 ;  /* 0x0000300b0400a986 */ /* 0x0007e2000c101124 */
[----:B------:R-:W-:Y:S05]  /*3140*/  @P0 BRA `(.L_x_89) ;  /* 0x00000000000c0947 */ /* 0x000fea0003800000 */
[----:B------:R-:W5:Y:S02]  /*3150*/  LDG.E.U8 R66, desc[UR36][R8.64+0x31] ;  /* 0x0000312408427981 */ /* 0x000f64000c1e1100 */
[----:B-----5:R-:W-:-:S05]  /*3160*/  PRMT R0, R66, 0x8880, RZ ;  /* 0x0000888042007816 */ /* 0x020fca00000000ff */
[----:B------:R-:W-:-:S07]  /*3170*/  IMAD R13, R0, R57, RZ ;  /* 0x00000039000d7224 */ /* 0x000fce00078e02ff */
.L_x_89:
[----:B------:R-:W-:Y:S05]  /*3180*/  BSYNC B1 ;  /* 0x0000000000017941 */ /* 0x000fea0003800000 */
.L_x_88:
[----:B------:R-:W-:Y:S01]  /*3190*/  @!P0 IMAD R51, R51, R56, R13 ;  /* 0x0000003833338224 */ /* 0x000fe200078e020d */
[----:B------:R-:W-:Y:S04]  /*31a0*/  BSSY B1, `(.L_x_90) ;  /* 0x0000006000017945 */ /* 0x000fe80003800000 */
[----:B------:R0:W-:Y:S01]  /*31b0*/  @!P0 STG.E.U8 desc[UR36][R4.64+0x31], R51 ;  /* 0x0000313304008986 */ /* 0x0001e2000c101124 */
[----:B------:R-:W-:Y:S05]  /*31c0*/  @P5 BRA `(.L_x_91) ;  /* 0x00000000000c5947 */ /* 0x000fea0003800000 */
[----:B------:R-:W5:Y:S02]  /*31d0*/  LDG.E.U8 R66, desc[UR36][R2.64+0x38] ;  /* 0x0000382402427981 */ /* 0x000f64000c1e1100 */
[----:B-----5:R-:W-:-:S05]  /*31e0*/  PRMT R0, R66, 0x8880, RZ ;  /* 0x0000888042007816 */ /* 0x020fca00000000ff */
[----:B------:R-:W-:-:S07]  /*31f0*/  IMAD R13, R0, R57, RZ ;  /* 0x00000039000d7224 */ /* 0x000fce00078e02ff */
.L_x_91:
[----:B------:R-:W-:Y:S05]  /*3200*/  BSYNC B1 ;  /* 0x0000000000017941 */ /* 0x000fea0003800000 */
.L_x_90:
[----:B---3--:R-:W-:Y:S01]  /*3210*/  @!P5 IMAD R11, R52, R56, R13 ;  /* 0x00000038340bd224 */ /* 0x008fe200078e020d */
[----:B------:R-:W-:Y:S04]  /*3220*/  BSSY B1, `(.L_x_92) ;  /* 0x0000006000017945 */ /* 0x000fe80003800000 */
[----:B------:R3:W-:Y:S01]  /*3230*/  @!P5 STG.E.U8 desc[UR36][R6.64+0x38], R11 ;  /* 0x0000380b0600d986 */ /* 0x0007e2000c101124 */
[----:B------:R-:W-:Y:S05]  /*3240*/  @P4 BRA `(.L_x_93) ;  /* 0x00000000000c4947 */ /* 0x000fea0003800000 */
[----:B------:R-:W5:Y:S02]  /*3250*/  LDG.E.U8 R66, desc[UR36][R2.64+0x39] ;  /* 0x0000392402427981 */ /* 0x000f64000c1e1100 */
[----:B-----5:R-:W-:-:S05]  /*3260*/  PRMT R0, R66, 0x8880, RZ ;  /* 0x0000888042007816 */ /* 0x020fca00000000ff */
[----:B------:R-:W-:-:S07]  /*3270*/  IMAD R13, R0, R57, RZ ;  /* 0x00000039000d7224 */ /* 0x000fce00078e02ff */
.L_x_93:
[----:B------:R-:W-:Y:S05]  /*3280*/  BSYNC B1 ;  /* 0x0000000000017941 */ /* 0x000fea0003800000 */
.L_x_92:
[----:B------:R-:W-:Y:S01]  /*3290*/  @!P4 IMAD R53, R53, R56, R13 ;  /* 0x000000383535c224 */ /* 0x000fe200078e020d */
[----:B------:R-:W-:Y:S04]  /*32a0*/  BSSY B1, `(.L_x_94) ;  /* 0x0000006000017945 */ /* 0x000fe80003800000 */
[----:B------:R0:W-:Y:S01]  /*32b0*/  @!P4 STG.E.U8 desc[UR36][R6.64+0x39], R53 ;  /* 0x000039350600c986 */ /* 0x0001e2000c101124 */
[----:B------:R-:W-:Y:S05]  /*32c0*/  @P3 BRA `(.L_x_95) ;  /* 0x00000000000c3947 */ /* 0x000fea0003800000 */
[----:B------:R-:W5:Y:S02]  /*32d0*/  LDG.E.U8 R66, desc[UR36][R8.64+0x38] ;  /* 0x0000382408427981 */ /* 0x000f64000c1e1100 */
[----:B-----5:R-:W-:-:S05]  /*32e0*/  PRMT R0, R66, 0x8880, RZ ;  /* 0x0000888042007816 */ /* 0x020fca00000000ff */
[----:B------:R-:W-:-:S07]  /*32f0*/  IMAD R13, R0, R57, RZ ;  /* 0x00000039000d7224 */ /* 0x000fce00078e02ff */
.L_x_95:
[----:B------:R-:W-:Y:S05]  /*3300*/  BSYNC B1 ;  /* 0x0000000000017941 */ /* 0x000fea0003800000 */
.L_x_94:
[----:B0-----:R-:W-:Y:S01]  /*3310*/  @!P3 IMAD R3, R54, R56, R13 ;  /* 0x000000383603b224 */ /* 0x001fe200078e020d */
[----:B------:R-:W-:Y:S01]  /*3320*/  ISETP.LT.OR P1, PT, R70, 0x9, !P1 ;  /* 0x000000094600780c */ /* 0x000fe20004f21670 */
[----:B------:R-:W-:Y:S03]  /*3330*/  BSSY B1, `(.L_x_96) ;  /* 0x0000006000017945 */ /* 0x000fe60003800000 */
[----:B------:R0:W-:Y:S09]  /*3340*/  @!P3 STG.E.U8 desc[UR36][R4.64+0x38], R3 ;  /* 0x000038030400b986 */ /* 0x0001f2000c101124 */
[----:B------:R-:W-:Y:S05]  /*3350*/  @P1 BRA `(.L_x_97) ;  /* 0x00000000000c1947 */ /* 0x000fea0003800000 */
[----:B------:R-:W5:Y:S02]  /*3360*/  LDG.E.U8 R66, desc[UR36][R8.64+0x39] ;  /* 0x0000392408427981 */ /* 0x000f64000c1e1100 */
[----:B-----5:R-:W-:-:S05]  /*3370*/  PRMT R0, R66, 0x8880, RZ ;  /* 0x0000888042007816 */ /* 0x020fca00000000ff */
[----:B------:R-:W-:-:S07]  /*3380*/  IMAD R13, R0, R57, RZ ;  /* 0x00000039000d7224 */ /* 0x000fce00078e02ff */
.L_x_97:
[----:B------:R-:W-:Y:S05]  /*3390*/  BSYNC B1 ;  /* 0x0000000000017941 */ /* 0x000fea0003800000 */
.L_x_96:
[----:B------:R-:W-:Y:S01]  /*33a0*/  IMAD R13, R55, R56, R13 ;  /* 0x00000038370d7224 */ /* 0x000fe200078e020d */
[----:B------:R-:W-:Y:S06]  /*33b0*/  @P1 BRA `(.L_x_98) ;  /* 0x0000000400c81947 */ /* 0x000fec0003800000 */
[----:B------:R0:W-:Y:S01]  /*33c0*/  STG.E.U8 desc[UR36][R4.64+0x39], R13 ;  /* 0x0000390d04007986 */ /* 0x0001e2000c101124 */
[----:B------:R-:W-:Y:S05]  /*33d0*/  BRA `(.L_x_98) ;  /* 0x0000000400c07947 */ /* 0x000fea0003800000 */
.L_x_33:
[C---:B------:R-:W-:Y:S02]  /*33e0*/  ISETP.GE.AND P1, PT, R71.reuse, 0x1, PT ;  /* 0x000000014700780c */ /* 0x040fe40003f26270 */
[----:B------:R-:W-:Y:S02]  /*33f0*/  ISETP.GE.AND P0, PT, R71, 0x2, PT ;  /* 0x000000024700780c */ /* 0x000fe40003f06270 */
[C---:B------:R-:W-:Y:S02]  /*3400*/  ISETP.LT.OR P4, PT, R70.reuse, 0x1, !P1 ;  /* 0x000000014600780c */ /* 0x040fe40004f81670 */
[C---:B------:R-:W-:Y:S02]  /*3410*/  ISETP.LT.OR P5, PT, R70.reuse, 0x1, !P0 ;  /* 0x000000014600780c */ /* 0x040fe400047a1670 */
[C---:B------:R-:W-:Y:S02]  /*3420*/  ISETP.LT.OR P1, PT, R70.reuse, 0x9, !P1 ;  /* 0x000000094600780c */ /* 0x040fe40004f21670 */
[----:B------:R-:W-:-:S02]  /*3430*/  ISETP.LT.OR P0, PT, R70, 0x9, !P0 ;  /* 0x000000094600780c */ /* 0x000fc40004701670 */
[C---:B------:R-:W-:Y:S02]  /*3440*/  ISETP.GE.AND P3, PT, R71.reuse, 0x9, PT ;  /* 0x000000094700780c */ /* 0x040fe40003f66270 */
[----:B------:R-:W-:-:S03]  /*3450*/  ISETP.GE.AND P2, PT, R71, 0xa, PT ;  /* 0x0000000a4700780c */ /* 0x000fc60003f46270 */
[-C--:B------:R-:W-:Y:S02]  /*3460*/  @!P4 IMAD R3, R24, R56.reuse, RZ ;  /* 0x000000381803c224 */ /* 0x080fe400078e02ff */
[-C--:B------:R-:W-:Y:S02]  /*3470*/  @!P5 IMAD R25, R25, R56.reuse, RZ ;  /* 0x000000381919d224 */ /* 0x080fe400078e02ff */
[-C--:B------:R-:W-:Y:S01]  /*3480*/  @!P1 IMAD R9, R26, R56.reuse, RZ ;  /* 0x000000381a099224 */ /* 0x080fe200078e02ff */
[----:B------:R0:W-:Y:S01]  /*3490*/  @!P4 STG.E.U8 desc[UR36][R6.64], R3 ;  /* 0x000000030600c986 */ /* 0x0001e2000c101124 */
[C---:B------:R-:W-:Y:S01]  /*34a0*/  ISETP.LT.OR P4, PT, R70.reuse, 0x1, !P3 ;  /* 0x000000014600780c */ /* 0x040fe20005f81670 */
[----:B------:R-:W-:Y:S02]  /*34b0*/  @!P0 IMAD R27, R27, R56, RZ ;  /* 0x000000381b1b8224 */ /* 0x000fe400078e02ff */
[----:B------:R-:W-:Y:S01]  /*34c0*/  @!P5 STG.E.U8 desc[UR36][R6.64+0x1], R25 ;  /* 0x000001190600d986 */ /* 0x000fe2000c101124 */
[----:B------:R-:W-:-:S02]  /*34d0*/  ISETP.LT.OR P5, PT, R70, 0x1, !P2 ;  /* 0x000000014600780c */ /* 0x000fc400057a1670 */
[C---:B------:R-:W-:Y:S01]  /*34e0*/  ISETP.LT.OR P2, PT, R70.reuse, 0x9, !P2 ;  /* 0x000000094600780c */ /* 0x040fe20005741670 */
[----:B------:R1:W-:Y:S01]  /*34f0*/  @!P1 STG.E.U8 desc[UR36][R4.64], R9 ;  /* 0x0000000904009986 */ /* 0x0003e2000c101124 */
[----:B------:R-:W-:Y:S02]  /*3500*/  ISETP.LT.OR P1, PT, R70, 0x9, !P3 ;  /* 0x000000094600780c */ /* 0x000fe40005f21670 */
[C---:B------:R-:W-:Y:S01]  /*3510*/  ISETP.GE.AND P3, PT, R71.reuse, 0x11, PT ;  /* 0x000000114700780c */ /* 0x040fe20003f66270 */
[----:B------:R-:W-:Y:S01]  /*3520*/  @!P0 STG.E.U8 desc[UR36][R4.64+0x1], R27 ;  /* 0x0000011b04008986 */ /* 0x000fe2000c101124 */
[----:B------:R-:W-:Y:S01]  /*3530*/  ISETP.GE.AND P0, PT, R71, 0x12, PT ;  /* 0x000000124700780c */ /* 0x000fe20003f06270 */
[----:B------:R-:W-:-:S04]  /*3540*/  @!P4 IMAD R11, R28, R56, RZ ;  /* 0x000000381c0bc224 */ /* 0x000fc800078e02ff */
[-C--:B------:R-:W-:Y:S01]  /*3550*/  @!P5 IMAD R29, R29, R56.reuse, RZ ;  /* 0x000000381d1dd224 */ /* 0x080fe200078e02ff */
[----:B------:R-:W-:Y:S01]  /*3560*/  @!P4 STG.E.U8 desc[UR36][R6.64+0x8], R11 ;  /* 0x0000080b0600c986 */ /* 0x000fe2000c101124 */
[C---:B------:R-:W-:Y:S01]  /*3570*/  ISETP.LT.OR P4, PT, R70.reuse, 0x1, !P3 ;  /* 0x000000014600780c */ /* 0x040fe20005f81670 */
[-C--:B------:R-:W-:Y:S02]  /*3580*/  @!P2 IMAD R31, R31, R56.reuse, RZ ;  /* 0x000000381f1fa224 */ /* 0x080fe400078e02ff */
[----:B------:R-:W-:Y:S01]  /*3590*/  @!P5 STG.E.U8 desc[UR36][R6.64+0x9], R29 ;  /* 0x0000091d0600d986 */ /* 0x000fe2000c101124 */
[----:B------:R-:W-:Y:S01]  /*35a0*/  ISETP.LT.OR P5, PT, R70, 0x1, !P0 ;  /* 0x000000014600780c */ /* 0x000fe200047a1670 */
[----:B0-----:R-:W-:Y:S01]  /*35b0*/  @!P1 IMAD R3, R30, R56, RZ ;  /* 0x000000381e039224 */ /* 0x001fe200078e02ff */
[----:B------:R-:W-:Y:S01]  /*35c0*/  ISETP.LT.OR P0, PT, R70, 0x9, !P0 ;  /* 0x000000094600780c */ /* 0x000fe20004701670 */
[----:B------:R-:W-:Y:S01]  /*35d0*/  @!P2 STG.E.U8 desc[UR36][R4.64+0x9], R31 ;  /* 0x0000091f0400a986 */ /* 0x000fe2000c101124 */
[----:B------:R-:W-:-:S03]  /*35e0*/  ISETP.GE.AND P2, PT, R71, 0x19, PT ;  /* 0x000000194700780c */ /* 0x000fc60003f46270 */
[----:B------:R0:W-:Y:S01]  /*35f0*/  @!P1 STG.E.U8 desc[UR36][R4.64+0x8], R3 ;  /* 0x0000080304009986 */ /* 0x0001e2000c101124 */
[----:B------:R-:W-:Y:S01]  /*3600*/  ISETP.LT.OR P1, PT, R70, 0x9, !P3 ;  /* 0x000000094600780c */ /* 0x000fe20005f21670 */
[----:B-1----:R-:W-:Y:S01]  /*3610*/  @!P4 IMAD R9, R32, R56, RZ ;  /* 0x000000382009c224 */ /* 0x002fe200078e02ff */
[----:B------:R-:W-:-:S03]  /*3620*/  ISETP.GE.AND P3, PT, R71, 0x1a, PT ;  /* 0x0000001a4700780c */ /* 0x000fc60003f66270 */
[-C--:B------:R-:W-:Y:S01]  /*3630*/  @!P5 IMAD R33, R33, R56.reuse, RZ ;  /* 0x000000382121d224 */ /* 0x080fe200078e02ff */
[----:B------:R-:W-:Y:S01]  /*3640*/  @!P4 STG.E.U8 desc[UR36][R6.64+0x10], R9 ;  /* 0x000010090600c986 */ /* 0x000fe2000c101124 */
[C---:B------:R-:W-:Y:S01]  /*3650*/  ISETP.LT.OR P4, PT, R70.reuse, 0x1, !P3 ;  /* 0x000000014600780c */ /* 0x040fe20005f81670 */
[-C--:B------:R-:W-:Y:S01]  /*3660*/  @!P0 IMAD R35, R35, R56.reuse, RZ ;  /* 0x0000003823238224 */ /* 0x080fe200078e02ff */
[C---:B------:R-:W-:Y:S01]  /*3670*/  ISETP.LT.OR P3, PT, R70.reuse, 0x9, !P3 ;  /* 0x000000094600780c */ /* 0x040fe20005f61670 */
[----:B------:R-:W-:Y:S01]  /*3680*/  @!P5 STG.E.U8 desc[UR36][R6.64+0x11], R33 ;  /* 0x000011210600d986 */ /* 0x000fe2000c101124 */
[----:B------:R-:W-:Y:S02]  /*3690*/  ISETP.LT.OR P5, PT, R70, 0x1, !P2 ;  /* 0x000000014600780c */ /* 0x000fe400057a1670 */
[----:B0-----:R-:W-:Y:S01]  /*36a0*/  @!P1 IMAD R3, R34, R56, RZ ;  /* 0x0000003822039224 */ /* 0x001fe200078e02ff */
[----:B------:R-:W-:Y:S01]  /*36b0*/  @!P0 STG.E.U8 desc[UR36][R4.64+0x11], R35 ;  /* 0x0000112304008986 */ /* 0x000fe2000c101124 */
[----:B------:R-:W-:-:S02]  /*36c0*/  ISETP.LT.OR P2, PT, R70, 0x9, !P2 ;  /* 0x000000094600780c */ /* 0x000fc40005741670 */
[C---:B------:R-:W-:Y:S01]  /*36d0*/  ISETP.GE.AND P0, PT, R71.reuse, 0x21, PT ;  /* 0x000000214700780c */ /* 0x040fe20003f06270 */
[----:B------:R0:W-:Y:S01]  /*36e0*/  @!P1 STG.E.U8 desc[UR36][R4.64+0x10], R3 ;  /* 0x0000100304009986 */ /* 0x0001e2000c101124 */
[----:B------:R-:W-:Y:S01]  /*36f0*/  ISETP.GE.AND P1, PT, R71, 0x22, PT ;  /* 0x000000224700780c */ /* 0x000fe20003f26270 */
[-C--:B------:R-:W-:Y:S02]  /*3700*/  @!P4 IMAD R37, R37, R56.reuse, RZ ;  /* 0x000000382525c224 */ /* 0x080fe400078e02ff */
[-C--:B------:R-:W-:Y:S02]  /*3710*/  @!P3 IMAD R39, R39, R56.reuse, RZ ;  /* 0x000000382727b224 */ /* 0x080fe400078e02ff */
[-C--:B------:R-:W-:Y:S01]  /*3720*/  @!P5 IMAD R11, R36, R56.reuse, RZ ;  /* 0x00000038240bd224 */ /* 0x080fe200078e02ff */
[----:B------:R-:W-:Y:S01]  /*3730*/  @!P4 STG.E.U8 desc[UR36][R6.64+0x19], R37 ;  /* 0x000019250600c986 */ /* 0x000fe2000c101124 */
[C---:B------:R-:W-:Y:S02]  /*3740*/  ISETP.LT.OR P4, PT, R70.reuse, 0x1, !P0 ;  /* 0x000000014600780c */ /* 0x040fe40004781670 */
[C---:B------:R-:W-:Y:S01]  /*3750*/  ISETP.LT.OR P0, PT, R70.reuse, 0x9, !P0 ;  /* 0x000000094600780c */ /* 0x040fe20004701670 */
[----:B------:R-:W-:Y:S01]  /*3760*/  @!P5 STG.E.U8 desc[UR36][R6.64+0x18], R11 ;  /* 0x0000180b0600d986 */ /* 0x000fe2000c101124 */
[----:B------:R-:W-:Y:S01]  /*3770*/  ISETP.LT.OR P5, PT, R70, 0x1, !P1 ;  /* 0x000000014600780c */ /* 0x000fe20004fa1670 */
[----:B0-----:R-:W-:Y:S01]  /*3780*/  @!P2 IMAD R3, R38, R56, RZ ;  /* 0x000000382603a224 */ /* 0x001fe200078e02ff */
[----:B------:R-:W-:Y:S01]  /*3790*/  ISETP.LT.OR P1, PT, R70, 0x9, !P1 ;  /* 0x000000094600780c */ /* 0x000fe20004f21670 */
[----:B------:R-:W-:Y:S01]  /*37a0*/  @!P3 STG.E.U8 desc[UR36][R4.64+0x19], R39 ;  /* 0x000019270400b986 */ /* 0x000fe2000c101124 */
[----:B------:R-:W-:-:S03]  /*37b0*/  ISETP.GE.AND P3, PT, R71, 0x29, PT ;  /* 0x000000294700780c */ /* 0x000fc60003f66270 */
[----:B------:R0:W-:Y:S01]  /*37c0*/  @!P2 STG.E.U8 desc[UR36][R4.64+0x18], R3 ;  /* 0x000018030400a986 */ /* 0x0001e2000c101124 */
[----:B------:R-:W-:Y:S01]  /*37d0*/  ISETP.GE.AND P2, PT, R71, 0x2a, PT ;  /* 0x0000002a4700780c */ /* 0x000fe20003f46270 */
[----:B------:R-:W-:-:S04]  /*37e0*/  @!P4 IMAD R9, R40, R56, RZ ;  /* 0x000000382809c224 */ /* 0x000fc800078e02ff */
[-C--:B------:R-:W-:Y:S01]  /*37f0*/  @!P5 IMAD R41, R41, R56.reuse, RZ ;  /* 0x000000382929d224 */ /* 0x080fe200078e02ff */
[----:B------:R-:W-:Y:S01]  /*3800*/  @!P4 STG.E.U8 desc[UR36][R6.64+0x20], R9 ;  /* 0x000020090600c986 */ /* 0x000fe2000c101124 */
[C---:B------:R-:W-:Y:S01]  /*3810*/  ISETP.LT.OR P4, PT, R70.reuse, 0x1, !P3 ;  /* 0x000000014600780c */ /* 0x040fe20005f81670 */
[-C--:B------:R-:W-:Y:S01]  /*3820*/  @!P1 IMAD R43, R43, R56.reuse, RZ ;  /* 0x000000382b2b9224 */ /* 0x080fe200078e02ff */
        /* <DEDUP_REMOVED lines=25> */
[----:B------:R1:W-:Y:S01]  /*39c0*/  @!P4 STG.E.U8 desc[UR36][R6.64+0x30], R9 ;  /* 0x000030090600c986 */ /* 0x0003e2000c101124 */
[C---:B------:R-:W-:Y:S01]  /*39d0*/  ISETP.LT.OR P4, PT, R70.reuse, 0x1, !P2 ;  /* 0x000000014600780c */ /* 0x040fe20005781670 */
[-C--:B------:R-:W-:Y:S01]  /*39e0*/  @!P0 IMAD R51, R51, R56.reuse, RZ ;  /* 0x0000003833338224 */ /* 0x080fe200078e02ff */
[C---:B------:R-:W-:Y:S01]  /*39f0*/  ISETP.LT.OR P2, PT, R70.reuse, 0x9, !P2 ;  /* 0x000000094600780c */ /* 0x040fe20005741670 */
[----:B------:R2:W-:Y:S01]  /*3a00*/  @!P5 STG.E.U8 desc[UR36][R6.64+0x31], R49 ;  /* 0x000031310600d986 */ /* 0x0005e2000c101124 */
[----:B------:R-:W-:Y:S01]  /*3a10*/  ISETP.LT.OR P5, PT, R70, 0x1, !P3 ;  /* 0x000000014600780c */ /* 0x000fe20005fa1670 */
[-C--:B0-----:R-:W-:Y:S01]  /*3a20*/  @!P1 IMAD R3, R50, R56.reuse, RZ ;  /* 0x0000003832039224 */ /* 0x081fe200078e02ff */
[----:B------:R-:W-:Y:S01]  /*3a30*/  ISETP.LT.OR P3, PT, R70, 0x9, !P3 ;  /* 0x000000094600780c */ /* 0x000fe20005f61670 */
[----:B------:R2:W-:Y:S04]  /*3a40*/  @!P0 STG.E.U8 desc[UR36][R4.64+0x31], R51 ;  /* 0x0000313304008986 */ /* 0x0005e8000c101124 */
[----:B------:R2:W-:Y:S02]  /*3a50*/  @!P1 STG.E.U8 desc[UR36][R4.64+0x30], R3 ;  /* 0x0000300304009986 */ /* 0x0005e4000c101124 */
[----:B------:R-:W-:-:S02]  /*3a60*/  @!P4 IMAD R11, R52, R56, RZ ;  /* 0x00000038340bc224 */ /* 0x000fc400078e02ff */
[-C--:B-1----:R-:W-:Y:S02]  /*3a70*/  @!P2 IMAD R9, R54, R56.reuse, RZ ;  /* 0x000000383609a224 */ /* 0x082fe400078e02ff */
[-C--:B------:R-:W-:Y:S01]  /*3a80*/  @!P5 IMAD R53, R53, R56.reuse, RZ ;  /* 0x000000383535d224 */ /* 0x080fe200078e02ff */
[----:B------:R2:W-:Y:S01]  /*3a90*/  @!P4 STG.E.U8 desc[UR36][R6.64+0x38], R11 ;  /* 0x0000380b0600c986 */ /* 0x0005e2000c101124 */
[----:B------:R-:W-:-:S03]  /*3aa0*/  @!P3 IMAD R55, R55, R56, RZ ;  /* 0x000000383737b224 */ /* 0x000fc600078e02ff */
[----:B------:R2:W-:Y:S04]  /*3ab0*/  @!P5 STG.E.U8 desc[UR36][R6.64+0x39], R53 ;  /* 0x000039350600d986 */ /* 0x0005e8000c101124 */
[----:B------:R2:W-:Y:S04]  /*3ac0*/  @!P2 STG.E.U8 desc[UR36][R4.64+0x38], R9 ;  /* 0x000038090400a986 */ /* 0x0005e8000c101124 */
[----:B------:R2:W-:Y:S02]  /*3ad0*/  @!P3 STG.E.U8 desc[UR36][R4.64+0x39], R55 ;  /* 0x000039370400b986 */ /* 0x0005e4000c101124 */
.L_x_98:
[----:B------:R-:W-:Y:S05]  /*3ae0*/  BSYNC B0 ;  /* 0x0000000000007941 */ /* 0x000fea0003800000 */
.L_x_32:
[----:B0-2---:R-:W2:Y:S01]  /*3af0*/  LDL.64 R2, [R1] ;  /* 0x0000000001027983 */ /* 0x005ea20000100a00 */
[----:B------:R-:W-:Y:S01]  /*3b00*/  ULDC.64 UR4, c[0x0][0x650] ;  /* 0x0001940000047ab9 */ /* 0x000fe20000000a00 */
[----:B------:R0:W-:Y:S01]  /*3b10*/  SYNCS.ARRIVE.TRANS64.A1T0 RZ, [R64+UR47], RZ ;  /* 0x000000ff40ff79a7 */ /* 0x0001e2000810002f */
[----:B------:R-:W-:Y:S01]  /*3b20*/  PRMT R0, RZ, 0x7610, R0 ;  /* 0x00007610ff007816 */ /* 0x000fe20000000000 */
[----:B------:R-:W-:Y:S02]  /*3b30*/  IMAD.MOV.U32 R19, RZ, RZ, -0x1 ;  /* 0xffffffffff137424 */ /* 0x000fe400078e00ff */
[----:B------:R-:W-:Y:S01]  /*3b40*/  IMAD.MOV.U32 R22, RZ, RZ, -0x1 ;  /* 0xffffffffff167424 */ /* 0x000fe200078e00ff */
[----:B--2---:R-:W-:-:S04]  /*3b50*/  LEA R18, P0, R2, R18, 0x1 ;  /* 0x0000001202127211 */ /* 0x004fc800078008ff */
[----:B------:R-:W-:Y:S01]  /*3b60*/  LEA.HI.X R17, R2, R17, R23, 0x1, P0 ;  /* 0x0000001102117211 */ /* 0x000fe200000f0c17 */
[----:B------:R-:W-:Y:S01]  /*3b70*/  IMAD.MOV.U32 R2, RZ, RZ, -0x1 ;  /* 0xffffffffff027424 */ /* 0x000fe200078e00ff */
[----:B------:R-:W-:-:S04]  /*3b80*/  ISETP.GE.U32.AND P0, PT, R18, UR4, PT ;  /* 0x0000000412007c0c */ /* 0x000fc8000bf06070 */
[----:B------:R-:W-:-:S13]  /*3b90*/  ISETP.GE.U32.AND.EX P0, PT, R17, UR5, PT, P0 ;  /* 0x0000000511007c0c */ /* 0x000fda000bf06100 */
[----:B0-----:R-:W-:Y:S05]  /*3ba0*/  @P0 BRA `(.L_x_99) ;  /* 0x0000000400700947 */ /* 0x001fea0003800000 */
[----:B------:R-:W0:Y:S01]  /*3bb0*/  S2R R10, SR_CTAID.X ;  /* 0x00000000000a7919 */ /* 0x000e220000002500 */
[----:B------:R-:W2:Y:S01]  /*3bc0*/  LDC.64 R8, c[0x0][0x628] ;  /* 0x00018a00ff087b82 */ /* 0x000ea20000000a00 */
[----:B------:R-:W-:Y:S01]  /*3bd0*/  ULDC UR4, c[0x0][0x150] ;  /* 0x0000540000047ab9 */ /* 0x000fe20000000800 */
[----:B-1-3--:R-:W-:Y:S01]  /*3be0*/  IMAD.MOV.U32 R6, RZ, RZ, R18 ;  /* 0x000000ffff067224 */ /* 0x00afe200078e0012 */
[----:B------:R-:W1:Y:S01]  /*3bf0*/  S2R R20, SR_CTAID.Y ;  /* 0x0000000000147919 */ /* 0x000e620000002600 */
[----:B------:R-:W-:-:S04]  /*3c00*/  IMAD.MOV.U32 R7, RZ, RZ, R17 ;  /* 0x000000ffff077224 */ /* 0x000fc800078e0011 */
[----:B------:R-:W3:Y:S08]  /*3c10*/  LDC R15, c[0x0][0x144] ;  /* 0x00005100ff0f7b82 */ /* 0x000ef00000000800 */
[----:B------:R-:W1:Y:S08]  /*3c20*/  LDC R0, c[0x0][0x630] ;  /* 0x00018c00ff007b82 */ /* 0x000e700000000800 */
[----:B------:R-:W1:Y:S01]  /*3c30*/  LDC.64 R12, c[0x0][0x620] ;  /* 0x00018800ff0c7b82 */ /* 0x000e620000000a00 */
[----:B--2---:R-:W-:-:S04]  /*3c40*/  ISETP.NE.U32.AND P0, PT, R8, RZ, PT ;  /* 0x000000ff0800720c */ /* 0x004fc80003f05070 */
[----:B------:R-:W-:Y:S02]  /*3c50*/  ISETP.NE.AND.EX P0, PT, R9, RZ, PT, P0 ;  /* 0x000000ff0900720c */ /* 0x000fe40003f05300 */
[----:B0-----:R-:W-:-:S05]  /*3c60*/  I2FP.F32.U32 R2, R10 ;  /* 0x0000000a00027245 */ /* 0x001fca0000201000 */
[----:B------:R-:W-:-:S04]  /*3c70*/  FMUL R2, R2, UR4 ;  /* 0x0000000402027c20 */ /* 0x000fc80008400000 */
[----:B------:R0:W2:Y:S02]  /*3c80*/  F2I.U32.TRUNC.NTZ R14, R2 ;  /* 0x00000002000e7305 */ /* 0x0000a4000020f000 */
[----:B---3--:R-:W-:Y:S05]  /*3c90*/  @!P0 BRA `(.L_x_100) ;  /* 0x0000000000288947 */ /* 0x008fea0003800000 */
[----:B------:R-:W3:Y:S02]  /*3ca0*/  LDC R3, c[0x0][0x634] ;  /* 0x00018d00ff037b82 */ /* 0x000ee40000000800 */
[----:B---3--:R-:W-:-:S05]  /*3cb0*/  IADD3 R7, P0, R18, R3, RZ ;  /* 0x0000000312077210 */ /* 0x008fca0007f1e0ff */
[----:B------:R-:W-:-:S04]  /*3cc0*/  IMAD.X R11, RZ, RZ, R17, P0 ;  /* 0x000000ffff0b7224 */ /* 0x000fc800000e0611 */
[----:B0-----:R-:W-:-:S04]  /*3cd0*/  IMAD.WIDE.U32 R2, R11, R8, RZ ;  /* 0x000000080b027225 */ /* 0x001fc800078e00ff */
[----:B----4-:R-:W-:-:S04]  /*3ce0*/  IMAD.WIDE.U32 R4, P0, R7, R9, R2 ;  /* 0x0000000907047225 */ /* 0x010fc80007800002 */
[----:B------:R-:W-:-:S04]  /*3cf0*/  IMAD.WIDE.U32 R2, R7, R8, RZ ;  /* 0x0000000807027225 */ /* 0x000fc800078e00ff */
[----:B------:R-:W-:Y:S01]  /*3d00*/  IMAD.X R7, RZ, RZ, RZ, P0 ;  /* 0x000000ffff077224 */ /* 0x000fe200000e06ff */
[----:B------:R-:W-:Y:S01]  /*3d10*/  IADD3 RZ, P0, R3, R4, RZ ;  /* 0x0000000403ff7210 */ /* 0x000fe20007f1e0ff */
[----:B------:R-:W-:-:S04]  /*3d20*/  IMAD.MOV.U32 R6, RZ, RZ, R5 ;  /* 0x000000ffff067224 */ /* 0x000fc800078e0005 */
[----:B------:R-:W-:-:S08]  /*3d30*/  IMAD.WIDE.U32.X R6, R11, R9, R6, P0 ;  /* 0x000000090b067225 */ /* 0x000fd000000e0406 */
.L_x_100:
[----:B----4-:R-:W3:Y:S01]  /*3d40*/  LDC.64 R26, c[0x0][0x640] ;  /* 0x00019000ff1a7b82 */ /* 0x010ee20000000a00 */
[-C--:B-1----:R-:W-:Y:S01]  /*3d50*/  SHF.R.U64 R11, R6, R0.reuse, R7 ;  /* 0x00000000060b7219 */ /* 0x082fe20000001207 */
[----:B------:R-:W-:Y:S01]  /*3d60*/  IMAD.MOV.U32 R19, RZ, RZ, R17 ;  /* 0x000000ffff137224 */ /* 0x000fe200078e0011 */
[----:B------:R-:W-:Y:S01]  /*3d70*/  SHF.R.U32.HI R0, RZ, R0, R7 ;  /* 0x00000000ff007219 */ /* 0x000fe20000011607 */
[----:B--2---:R-:W-:Y:S01]  /*3d80*/  IMAD.MOV R14, RZ, RZ, -R14 ;  /* 0x000000ffff0e7224 */ /* 0x004fe200078e0a0e */
[----:B------:R-:W-:Y:S01]  /*3d90*/  IADD3 R5, P0, RZ, -R11, RZ ;  /* 0x8000000bff057210 */ /* 0x000fe20007f1e0ff */
[----:B------:R-:W-:Y:S01]  /*3da0*/  ULDC UR4, c[0x0][0x154] ;  /* 0x0000550000047ab9 */ /* 0x000fe20000000800 */
[----:B------:R-:W-:Y:S01]  /*3db0*/  IMAD.MOV.U32 R7, RZ, RZ, 0x1 ;  /* 0x00000001ff077424 */ /* 0x000fe200078e00ff */
[----:B------:R-:W1:Y:S01]  /*3dc0*/  LDC R4, c[0x0][0x618] ;  /* 0x00018600ff047b82 */ /* 0x000e620000000800 */
[----:B------:R-:W-:Y:S02]  /*3dd0*/  IMAD R22, R15, R14, R10 ;  /* 0x0000000e0f167224 */ /* 0x000fe400078e020a */
[----:B------:R-:W-:-:S04]  /*3de0*/  IMAD.X R3, RZ, RZ, ~R0, P0 ;  /* 0x000000ffff037224 */ /* 0x000fc800000e0e00 */
[-C--:B------:R-:W-:Y:S01]  /*3df0*/  IMAD R0, R3, R12.reuse, RZ ;  /* 0x0000000c03007224 */ /* 0x080fe200078e02ff */
[----:B------:R-:W2:Y:S01]  /*3e00*/  LDC R6, c[0x0][0x608] ;  /* 0x00018200ff067b82 */ /* 0x000ea20000000800 */
[----:B0-----:R-:W-:-:S04]  /*3e10*/  IMAD.WIDE.U32 R2, R5, R12, R18 ;  /* 0x0000000c05027225 */ /* 0x001fc800078e0012 */
[----:B------:R-:W-:Y:S01]  /*3e20*/  IMAD R5, R5, R13, R0 ;  /* 0x0000000d05057224 */ /* 0x000fe200078e0200 */
[----:B------:R-:W-:Y:S02]  /*3e30*/  I2FP.F32.U32 R0, R20 ;  /* 0x0000001400007245 */ /* 0x000fe40000201000 */
[----:B------:R-:W0:Y:S01]  /*3e40*/  LDC R24, c[0x0][0x658] ;  /* 0x00019600ff187b82 */ /* 0x000e220000000800 */
[----:B------:R-:W-:Y:S01]  /*3e50*/  IMAD.IADD R3, R3, 0x1, R5 ;  /* 0x0000000103037824 */ /* 0x000fe200078e0205 */
[----:B---3--:R-:W-:Y:S01]  /*3e60*/  ISETP.NE.U32.AND P0, PT, R26, RZ, PT ;  /* 0x000000ff1a00720c */ /* 0x008fe20003f05070 */
[----:B------:R-:W-:Y:S01]  /*3e70*/  FMUL R0, R0, UR4 ;  /* 0x0000000400007c20 */ /* 0x000fe20008400000 */
[----:B------:R-:W-:Y:S02]  /*3e80*/  IMAD.MOV.U32 R5, RZ, RZ, -0x1 ;  /* 0xffffffffff057424 */ /* 0x000fe400078e00ff */
[----:B------:R-:W-:Y:S01]  /*3e90*/  ISETP.NE.AND.EX P0, PT, R27, RZ, PT, P0 ;  /* 0x000000ff1b00720c */ /* 0x000fe20003f05300 */
[----:B------:R3:W4:Y:S01]  /*3ea0*/  F2I.U32.TRUNC.NTZ R12, R0 ;  /* 0x00000000000c7305 */ /* 0x000722000020f000 */
[----:B------:R-:W3:Y:S01]  /*3eb0*/  LDC R15, c[0x0][0x148] ;  /* 0x00005200ff0f7b82 */ /* 0x000ee20000000800 */
[----:B-1----:R-:W-:-:S02]  /*3ec0*/  SHF.R.U64 R10, R2, R4, R3 ;  /* 0x00000004020a7219 */ /* 0x002fc40000001203 */
[----:B------:R-:W-:-:S05]  /*3ed0*/  SHF.R.U32.HI R3, RZ, R4, R3 ;  /* 0x00000004ff037219 */ /* 0x000fca0000011603 */
[----:B------:R-:W1:Y:S01]  /*3ee0*/  LDC R14, c[0x0][0x600] ;  /* 0x00018000ff0e7b82 */ /* 0x000e620000000800 */
[-CC-:B--2---:R-:W-:Y:S02]  /*3ef0*/  SHF.R.U64 R8, R10, R6.reuse, R3.reuse ;  /* 0x000000060a087219 */ /* 0x184fe40000001203 */
[----:B------:R-:W-:-:S05]  /*3f00*/  SHF.R.U32.HI R3, RZ, R6, R3 ;  /* 0x00000006ff037219 */ /* 0x000fca0000011603 */
[----:B------:R-:W2:Y:S01]  /*3f10*/  LDC R21, c[0x0][0x648] ;  /* 0x00019200ff157b82 */ /* 0x000ea20000000800 */
[-CC-:B0-----:R-:W-:Y:S02]  /*3f20*/  SHF.R.U64 R13, R8, R24.reuse, R3.reuse ;  /* 0x00000018080d7219 */ /* 0x181fe40000001203 */
[-C--:B------:R-:W-:Y:S02]  /*3f30*/  SHF.L.U32 R5, R5, R24.reuse, RZ ;  /* 0x0000001805057219 */ /* 0x080fe400000006ff */
[-C--:B------:R-:W-:Y:S01]  /*3f40*/  SHF.R.U32.HI R3, RZ, R24.reuse, R3 ;  /* 0x00000018ff037219 */ /* 0x080fe20000011603 */
[----:B------:R-:W-:Y:S01]  /*3f50*/  IMAD.MOV.U32 R2, RZ, RZ, R13 ;  /* 0x000000ffff027224 */ /* 0x000fe200078e000d */
[----:B------:R-:W-:Y:S01]  /*3f60*/  SHF.L.U32 R24, R7, R24, RZ ;  /* 0x0000001807187219 */ /* 0x000fe200000006ff */
[----:B------:R-:W0:Y:S01]  /*3f70*/  LDC R25, c[0x0][0x638] ;  /* 0x00018e00ff197b82 */ /* 0x000e220000000800 */
[----:B------:R-:W-:-:S07]  /*3f80*/  LOP3.LUT R19, RZ, R5, RZ, 0x33, !PT ;  /* 0x00000005ff137212 */ /* 0x000fce00078e33ff */
[----:B------:R-:W0:Y:S01]  /*3f90*/  LDC R28, c[0x0][0x610] ;  /* 0x00018400ff1c7b82 */ /* 0x000e220000000800 */
[----:B----4-:R-:W-:Y:S05]  /*3fa0*/  @!P0 BRA `(.L_x_101) ;  /* 0x0000000000288947 */ /* 0x010fea0003800000 */
[----:B---3--:R-:W3:Y:S02]  /*3fb0*/  LDC R0, c[0x0][0x64c] ;  /* 0x00019300ff007b82 */ /* 0x008ee40000000800 */
[----:B---3--:R-:W-:-:S05]  /*3fc0*/  IADD3 R7, P0, R13, R0, RZ ;  /* 0x000000000d077210 */ /* 0x008fca0007f1e0ff */
        /* <DEDUP_REMOVED lines=8> */
.L_x_101:
[----:B------:R-:W4:Y:S01]  /*4050*/  LDC R4, c[0x0][0x65c] ;  /* 0x00019700ff047b82 */ /* 0x000f220000000800 */
[----:B--23--:R-:W-:Y:S01]  /*4060*/  SHF.R.U64 R0, R2, R21, R3 ;  /* 0x0000001502007219 */ /* 0x00cfe20000001203 */
[----:B-1----:R-:W-:Y:S01]  /*4070*/  VIADD R3, R14, 0xffffffff ;  /* 0xffffffff0e037836 */ /* 0x002fe20000000000 */
[----:B------:R-:W-:Y:S01]  /*4080*/  LOP3.LUT R19, R8, R19, RZ, 0xc0, !PT ;  /* 0x0000001308137212 */ /* 0x000fe200078ec0ff */
[----:B------:R-:W-:Y:S02]  /*4090*/  IMAD.MOV R12, RZ, RZ, -R12 ;  /* 0x000000ffff0c7224 */ /* 0x000fe400078e0a0c */
[----:B------:R-:W-:Y:S01]  /*40a0*/  IMAD.MOV R2, RZ, RZ, -R0 ;  /* 0x000000ffff027224 */ /* 0x000fe200078e0a00 */
[----:B------:R-:W-:Y:S01]  /*40b0*/  LOP3.LUT R3, R10, R3, RZ, 0xc0, !PT ;  /* 0x000000030a037212 */ /* 0x000fe200078ec0ff */
[----:B------:R-:W-:Y:S02]  /*40c0*/  IMAD R19, R24, R0, R19 ;  /* 0x0000000018137224 */ /* 0x000fe400078e0213 */
[----:B0-----:R-:W-:-:S04]  /*40d0*/  IMAD R0, R2, R25, R13 ;  /* 0x0000001902007224 */ /* 0x001fc800078e020d */
[----:B------:R-:W-:Y:S01]  /*40e0*/  IMAD R2, R0, R14, R3 ;  /* 0x0000000e00027224 */ /* 0x000fe200078e0203 */
[----:B----4-:R-:W-:Y:S01]  /*40f0*/  ISETP.NE.AND P0, PT, R4, 0x1, PT ;  /* 0x000000010400780c */ /* 0x010fe20003f05270 */
[----:B------:R-:W-:-:S05]  /*4100*/  IMAD.MOV.U32 R4, RZ, RZ, 0x1 ;  /* 0x00000001ff047424 */ /* 0x000fca00078e00ff */
[----:B------:R-:W-:-:S07]  /*4110*/  PRMT R0, R4, 0x7610, R0 ;  /* 0x0000761004007816 */ /* 0x000fce0000000000 */
[----:B------:R-:W-:-:S04]  /*4120*/  @P0 IMAD R22, R15, R12, R20 ;  /* 0x0000000c0f160224 */ /* 0x000fc800078e0214 */
[----:B------:R-:W-:-:S05]  /*4130*/  IMAD R19, R19, R28, R22 ;  /* 0x0000001c13137224 */ /* 0x000fca00078e0216 */
[----:B------:R-:W-:Y:S02]  /*4140*/  SEL R22, R2, R19, !P0 ;  /* 0x0000001302167207 */ /* 0x000fe40004000000 */
[----:B------:R-:W-:Y:S01]  /*4150*/  SEL R19, R19, R2, !P0 ;  /* 0x0000000213137207 */ /* 0x000fe20004000000 */
[----:B------:R-:W-:-:S07]  /*4160*/  IMAD.MOV.U32 R2, RZ, RZ, R11 ;  /* 0x000000ffff027224 */ /* 0x000fce00078e000b */
.L_x_99:
[----:B------:R-:W-:Y:S02]  /*4170*/  LOP3.LUT P0, RZ, R0, 0xff, RZ, 0xc0, !PT ;  /* 0x000000ff00ff7812 */ /* 0x000fe4000780c0ff */
[----:B------:R-:W-:-:S11]  /*4180*/  LOP3.LUT R67, R67, 0x1, RZ, 0x3c, !PT ;  /* 0x0000000143437812 */ /* 0x000fd600078e3cff */
[----:B------:R-:W-:Y:S05]  /*4190*/  @P0 BRA `(.L_x_102) ;  /* 0xffffffd000d00947 */ /* 0x000fea000383ffff */
[----:B------:R-:W-:Y:S05]  /*41a0*/  EXIT ;  /* 0x000000000000794d */ /* 0x000fea0003800000 */
.L_x_13:
[----:B------:R-:W-:-:S08]  /*41b0*/  ISETP.NE.AND P0, PT, R0, RZ, PT ;  /* 0x000000ff0000720c */ /* 0x000fd00003f05270 */
[----:B0-----:R-:W0:-:S00]  /*41c0*/  USETMAXREG.DEALLOC.CTAPOOL 0x28 ;  /* 0x00000028000079c8 */ /* 0x001e0000080e0500 */
[----:B------:R-:W-:Y:S05]  /*41d0*/  @P0 EXIT ;  /* 0x000000000000094d */ /* 0x000fea0003800000 */
[----:B0-----:R-:W-:Y:S01]  /*41e0*/  LOP3.LUT P0, RZ, R8, 0xff, RZ, 0xc0, !PT ;  /* 0x000000ff08ff7812 */ /* 0x001fe2000780c0ff */
[----:B------:R-:W-:Y:S02]  /*41f0*/  IMAD.MOV.U32 R0, RZ, RZ, 0x1 ;  /* 0x00000001ff007424 */ /* 0x000fe400078e00ff */
[----:B------:R-:W-:-:S10]  /*4200*/  IMAD.MOV.U32 R7, RZ, RZ, RZ ;  /* 0x000000ffff077224 */ /* 0x000fd400078e00ff */
[----:B------:R-:W-:Y:S05]  /*4210*/  @!P0 BRA `(.L_x_103) ;  /* 0x0000000c00148947 */ /* 0x000fea0003800000 */
[----:B------:R-:W-:Y:S01]  /*4220*/  LOP3.LUT P0, RZ, R4, 0x1f, RZ, 0xc0, !PT ;  /* 0x0000001f04ff7812 */ /* 0x000fe2000780c0ff */
[----:B------:R-:W-:Y:S01]  /*4230*/  ULDC UR5, c[0x0][0x658] ;  /* 0x0001960000057ab9 */ /* 0x000fe20000000800 */
[----:B------:R-:W-:Y:S01]  /*4240*/  UMOV UR6, 0xffffffff ;  /* 0xffffffff00067882 */ /* 0x000fe20000000000 */
[----:B------:R-:W-:Y:S01]  /*4250*/  BSSY B0, `(.L_x_103) ;  /* 0x00000c1000007945 */ /* 0x000fe20003800000 */
[----:B------:R-:W-:Y:S01]  /*4260*/  USHF.L.U32 UR6, UR6, UR5, URZ ;  /* 0x0000000506067299 */ /* 0x000fe2000800063f */
[C---:B------:R-:W-:Y:S01]  /*4270*/  ISETP.NE.AND P2, PT, R3.reuse, RZ, PT ;  /* 0x000000ff0300720c */ /* 0x040fe20003f45270 */
[----:B------:R-:W-:Y:S01]  /*4280*/  IMAD.MOV.U32 R8, RZ, RZ, 0x1 ;  /* 0x00000001ff087424 */ /* 0x000fe200078e00ff */
[----:B------:R-:W-:Y:S01]  /*4290*/  ISETP.NE.OR P0, PT, R3, RZ, !P0 ;  /* 0x000000ff0300720c */ /* 0x000fe20004705670 */
[----:B------:R-:W-:Y:S01]  /*42a0*/  IMAD.MOV.U32 R0, RZ, RZ, 0x1 ;  /* 0x00000001ff007424 */ /* 0x000fe200078e00ff */
[----:B------:R-:W-:Y:S01]  /*42b0*/  LOP3.LUT R6, R16, 0x2, RZ, 0xfc, !PT ;  /* 0x0000000210067812 */ /* 0x000fe200078efcff */
[----:B------:R-:W-:Y:S01]  /*42c0*/  IMAD.MOV.U32 R7, RZ, RZ, RZ ;  /* 0x000000ffff077224 */ /* 0x000fe200078e00ff */
[----:B------:R-:W-:Y:S01]  /*42d0*/  ULDC UR4, c[0x0][0x600] ;  /* 0x0001800000047ab9 */ /* 0x000fe20000000800 */
[----:B------:R-:W-:Y:S01]  /*42e0*/  UMOV UR7, 0x1 ;  /* 0x0000000100077882 */ /* 0x000fe20000000000 */
[----:B------:R-:W-:-:S02]  /*42f0*/  UIADD3 UR19, UR40, 0x1, URZ ;  /* 0x0000000128137890 */ /* 0x000fc4000fffe03f */
[----:B------:R-:W-:Y:S02]  /*4300*/  UIADD3 UR15, UR4, -0x1, URZ ;  /* 0xffffffff040f7890 */ /* 0x000fe4000fffe03f */
[----:B------:R-:W-:Y:S02]  /*4310*/  USHF.L.U32 UR17, UR7, UR5, URZ ;  /* 0x0000000507117299 */ /* 0x000fe4000800063f */
[----:B------:R-:W-:Y:S01]  /*4320*/  ULOP3.LUT UR16, URZ, UR6, URZ, 0x33, !UPT ;  /* 0x000000063f107292 */ /* 0x000fe2000f8e333f */
[----:B------:R-:W-:-:S11]  /*4330*/  ULDC.64 UR20, c[0x0][0x198] ;  /* 0x0000660000147ab9 */ /* 0x000fd60000000a00 */
.L_x_115:
[----:B------:R-:W-:-:S03]  /*4340*/  UMOV UR4, 0xffffffff ;  /* 0xffffffff00047882 */ /* 0x000fc60000000000 */
[----:B------:R-:W-:Y:S05]  /*4350*/  BRA.DIV UR4, `(.L_x_104) ;  /* 0x0000001204207947 */ /* 0x000fea000b800000 */
[----:B------:R-:W-:-:S13]  /*4360*/  ELECT P6, URZ, PT ;  /* 0x00000000003f782f */ /* 0x000fda00038c0000 */
.L_x_130:
[----:B------:R-:W0:Y:S01]  /*4370*/  LDC R3, c[0x0][0x28c] ;  /* 0x0000a300ff037b82 */ /* 0x000e220000000800 */
[----:B------:R-:W-:Y:S01]  /*4380*/  BSSY B1, `(.L_x_105) ;  /* 0x0000035000017945 */ /* 0x000fe20003800000 */
[----:B0-----:R-:W-:-:S13]  /*4390*/  ISETP.LT.OR P6, PT, R3, 0x1, !P6 ;  /* 0x000000010300780c */ /* 0x001fda00077c1670 */
[----:B------:R-:W-:Y:S05]  /*43a0*/  @P6 BRA `(.L_x_106) ;  /* 0x0000000000c86947 */ /* 0x000fea0003800000 */
[----:B------:R-:W-:Y:S02]  /*43b0*/  IMAD.SHL.U32 R22, R22, 0x40, RZ ;  /* 0x0000004016167824 */ /* 0x000fe400078e00ff */
[----:B------:R-:W-:Y:S02]  /*43c0*/  IMAD.SHL.U32 R19, R19, 0x40, RZ ;  /* 0x0000004013137824 */ /* 0x000fe400078e00ff */
[----:B------:R-:W-:Y:S02]  /*43d0*/  IMAD.MOV.U32 R12, RZ, RZ, RZ ;  /* 0x000000ffff0c7224 */ /* 0x000fe400078e00ff */
[----:B------:R-:W-:Y:S02]  /*43e0*/  IMAD.U32 R13, RZ, RZ, UR19 ;  /* 0x00000013ff0d7e24 */ /* 0x000fe4000f8e00ff */
[----:B------:R-:W-:Y:S02]  /*43f0*/  IMAD.MOV.U32 R3, RZ, RZ, R0 ;  /* 0x000000ffff037224 */ /* 0x000fe400078e0000 */
[----:B------:R-:W-:-:S07]  /*4400*/  IMAD.MOV.U32 R4, RZ, RZ, R7 ;  /* 0x000000ffff047224 */ /* 0x000fce00078e0007 */
.L_x_110:
[----:B------:R-:W0:Y:S01]  /*4410*/  S2R R10, SR_CgaCtaId ;  /* 0x00000000000a7919 */ /* 0x000e220000008800 */
[----:B------:R-:W-:Y:S01]  /*4420*/  MOV R5, 0x400 ;  /* 0x0000040000057802 */ /* 0x000fe20000000f00 */
[----:B------:R-:W1:Y:S03]  /*4430*/  @!P2 LDC R9, c[0x0][0x500] ;  /* 0x00014000ff09ab82 */ /* 0x000e660000000800 */
[----:B0-----:R-:W-:Y:S02]  /*4440*/  LEA R11, R10, R5, 0x18 ;  /* 0x000000050a0b7211 */ /* 0x001fe400078ec0ff */
[----:B------:R-:W-:-:S03]  /*4450*/  SHF.L.U32 R5, R3, 0x1f, RZ ;  /* 0x0000001f03057819 */ /* 0x000fc600000006ff */
[----:B------:R-:W-:-:S04]  /*4460*/  IMAD R10, R4, 0x8, R11 ;  /* 0x00000008040a7824 */ /* 0x000fc800078e020b */
[----:B------:R-:W0:Y:S02]  /*4470*/  SYNCS.PHASECHK.TRANS64.TRYWAIT P1, [R10+URZ+0x30], R5 ;  /* 0x000030050a0075a7 */ /* 0x000e24000802017f */
[----:B01----:R-:W-:Y:S05]  /*4480*/  @!P1 BRA `(.L_x_107) ;  /* 0x0000000c00f49947 */ /* 0x003fea0003800000 */
.L_x_131:
[----:B0-----:R-:W-:Y:S01]  /*4490*/  PRMT R5, R6, 0x9910, RZ ;  /* 0x0000991006057816 */ /* 0x001fe200000000ff */
[----:B------:R0:W-:Y:S03]  /*44a0*/  @!P2 SYNCS.ARRIVE.TRANS64 RZ, [R10+URZ], R9 ;  /* 0x000000090affa9a7 */ /* 0x0001e6000800003f */
[----:B------:R-:W-:-:S13]  /*44b0*/  ISETP.NE.AND P1, PT, R5, 0x2, PT ;  /* 0x000000020500780c */ /* 0x000fda0003f25270 */
[----:B0-----:R-:W-:Y:S05]  /*44c0*/  @P1 BRA `(.L_x_108) ;  /* 0x0000000000041947 */ /* 0x001fea0003800000 */
[----:B------:R-:W-:Y:S01]  /*44d0*/  BPT.TRAP 0x1 ;  /* 0x000000040000795c */ /* 0x000fe20000300000 */
.L_x_108:
[----:B------:R-:W-:Y:S05]  /*44e0*/  @P0 BRA `(.L_x_109) ;  /* 0x0000000000040947 */ /* 0x000fea0003800000 */
[----:B------:R-:W-:Y:S01]  /*44f0*/  BPT.TRAP 0x1 ;  /* 0x000000040000795c */ /* 0x000fe20000300000 */
.L_x_109:
[----:B------:R-:W-:Y:S01]  /*4500*/  IMAD R11, R4, 0x1000, R11 ;  /* 0x00001000040b7824 */ /* 0x000fe200078e020b */
[----:B------:R-:W-:Y:S01]  /*4510*/  R2UR UR9, R10 ;  /* 0x000000000a0972ca */ /* 0x000fe200000e0000 */
[----:B------:R-:W-:Y:S01]  /*4520*/  VIADD R13, R13, 0xffffffff ;  /* 0xffffffff0d0d7836 */ /* 0x000fe20000000000 */
[----:B------:R-:W-:Y:S01]  /*4530*/  UIADD3 UR4, UP0, UR20, 0xf0, URZ ;  /* 0x000000f014047890 */ /* 0x000fe2000ff1e03f */
[----:B------:R-:W-:Y:S01]  /*4540*/  R2UR UR11, R19 ;  /* 0x00000000130b72ca */ /* 0x000fe200000e0000 */
[----:B------:R-:W-:Y:S01]  /*4550*/  UIADD3 UR22, UP1, UR20, 0x1f0, URZ ;  /* 0x000001f014167890 */ /* 0x000fe2000ff3e03f */
[----:B------:R-:W-:Y:S01]  /*4560*/  R2UR UR8, R11 ;  /* 0x000000000b0872ca */ /* 0x000fe200000e0000 */
[----:B------:R-:W-:Y:S01]  /*4570*/  UIADD3.X UR5, URZ, UR21, URZ, UP0, !UPT ;  /* 0x000000153f057290 */ /* 0x000fe200087fe43f */
[----:B------:R-:W-:Y:S01]  /*4580*/  R2UR UR10, R12 ;  /* 0x000000000c0a72ca */ /* 0x000fe200000e0000 */
[----:B------:R-:W-:Y:S01]  /*4590*/  VIADD R4, R4, 0x1 ;  /* 0x0000000104047836 */ /* 0x000fe20000000000 */
[----:B------:R-:W-:Y:S01]  /*45a0*/  R2UR UR12, R2 ;  /* 0x00000000020c72ca */ /* 0x000fe200000e0000 */
[----:B------:R-:W-:Y:S01]  /*45b0*/  UIADD3.X UR23, URZ, UR21, URZ, UP1, !UPT ;  /* 0x000000153f177290 */ /* 0x000fe20008ffe43f */
[----:B------:R-:W-:Y:S01]  /*45c0*/  R2UR UR18, R22 ;  /* 0x00000000161272ca */ /* 0x000fe200000e0000 */
[----:B------:R-:W-:Y:S01]  /*45d0*/  UMOV UR6, 0x0 ;  /* 0x0000000000067882 */ /* 0x000fe20000000000 */
[----:B------:R-:W-:Y:S01]  /*45e0*/  ISETP.GT.AND P3, PT, R13, 0x1, PT ;  /* 0x000000010d00780c */ /* 0x000fe20003f64270 */
[----:B------:R-:W-:Y:S01]  /*45f0*/  UMOV UR7, 0x10000000 ;  /* 0x1000000000077882 */ /* 0x000fe20000000000 */
[----:B------:R-:W-:Y:S01]  /*4600*/  ISETP.NE.AND P1, PT, R4, 0x6, PT ;  /* 0x000000060400780c */ /* 0x000fe20003f25270 */
[----:B------:R-:W-:-:S02]  /*4610*/  VIADD R12, R12, 0x40 ;  /* 0x000000400c0c7836 */ /* 0x000fc40000000000 */
[----:B------:R-:W-:Y:S01]  /*4620*/  UIADD3 UR13, UR8, 0x180, URZ ;  /* 0x00000180080d7890 */ /* 0x000fe2000fffe03f */
[----:B------:R-:W-:Y:S01]  /*4630*/  SEL R10, RZ, 0x1, P1 ;  /* 0x00000001ff0a7807 */ /* 0x000fe20000800000 */
[----:B------:R-:W-:Y:S01]  /*4640*/  UIADD3 UR14, UR8, 0x6180, URZ ;  /* 0x00006180080e7890 */ /* 0x000fe2000fffe03f */
[----:B------:R-:W-:Y:S02]  /*4650*/  SEL R4, R4, RZ, P1 ;  /* 0x000000ff04047207 */ /* 0x000fe40000800000 */
[----:B------:R-:W-:Y:S02]  /*4660*/  LOP3.LUT R3, R3, R10, RZ, 0x3c, !PT ;  /* 0x0000000a03037212 */ /* 0x000fe400078e3cff */
[----:B------:R-:W-:Y:S02]  /*4670*/  UMOV UR8, UR13 ;  /* 0x0000000d00087c82 */ /* 0x000fe40008000000 */
[----:B------:R0:W-:Y:S02]  /*4680*/  UTMALDG.3D [UR8], [UR4], desc[UR6] ;  /* 0x00000608040075b4 */ /* 0x0001e40008011000 */
[----:B0-----:R-:W-:Y:S01]  /*4690*/  UMOV UR8, UR14 ;  /* 0x0000000e00087c82 */ /* 0x001fe20008000000 */
[----:B------:R-:W-:-:S02]  /*46a0*/  UMOV UR11, UR18 ;  /* 0x00000012000b7c82 */ /* 0x000fc40008000000 */
[----:B------:R0:W-:Y:S02]  /*46b0*/  UTMALDG.3D [UR8], [UR22], desc[UR6] ;  /* 0x00000608160075b4 */ /* 0x0001e40008011000 */
[----:B0-----:R-:W-:Y:S05]  /*46c0*/  @P3 BRA `(.L_x_110) ;  /* 0xfffffffc00503947 */ /* 0x001fea000383ffff */
.L_x_106:
[----:B------:R-:W-:Y:S05]  /*46d0*/  BSYNC B1 ;  /* 0x0000000000017941 */ /* 0x000fea0003800000 */
.L_x_105:
[----:B------:R-:W2:Y:S01]  /*46e0*/  LDL.64 R10, [R1] ;  /* 0x00000000010a7983 */ /* 0x000ea20000100a00 */
[----:B------:R-:W-:Y:S01]  /*46f0*/  LOP3.LUT P4, RZ, R8, 0xff, RZ, 0xc0, !PT ;  /* 0x000000ff08ff7812 */ /* 0x000fe2000788c0ff */
[----:B------:R-:W-:Y:S01]  /*4700*/  VIADD R4, R7, UR40 ;  /* 0x0000002807047c36 */ /* 0x000fe20008000000 */
[----:B------:R-:W-:Y:S01]  /*4710*/  ULDC.64 UR4, c[0x0][0x650] ;  /* 0x0001940000047ab9 */ /* 0x000fe20000000a00 */
[----:B------:R-:W-:Y:S01]  /*4720*/  IMAD.U32 R7, RZ, RZ, UR40 ;  /* 0x00000028ff077e24 */ /* 0x000fe2000f8e00ff */
[----:B------:R-:W-:Y:S01]  /*4730*/  UISETP.GE.U32.AND UP0, UPT, UR40, 0x6, UPT ;  /* 0x000000062800788c */ /* 0x000fe2000bf06070 */
[----:B------:R-:W-:Y:S01]  /*4740*/  BSSY B1, `(.L_x_111) ;  /* 0x000006f000017945 */ /* 0x000fe20003800000 */
[----:B------:R-:W-:Y:S01]  /*4750*/  ISETP.GT.U32.AND P1, PT, R4, 0x5, PT ;  /* 0x000000050400780c */ /* 0x000fe20003f24070 */
[----:B------:R-:W-:Y:S01]  /*4760*/  IMAD.MOV.U32 R19, RZ, RZ, -0x1 ;  /* 0xffffffffff137424 */ /* 0x000fe200078e00ff */
[----:B------:R-:W-:Y:S01]  /*4770*/  PRMT R8, RZ, 0x7610, R8 ;  /* 0x00007610ff087816 */ /* 0x000fe20000000008 */
[----:B------:R-:W-:Y:S01]  /*4780*/  IMAD.MOV.U32 R22, RZ, RZ, -0x1 ;  /* 0xffffffffff167424 */ /* 0x000fe200078e00ff */
[----:B------:R-:W-:-:S02]  /*4790*/  ISETP.LT.U32.AND P1, PT, R7, 0x6, P1 ;  /* 0x000000060700780c */ /* 0x000fc40000f21070 */
[----:B------:R-:W-:Y:S01]  /*47a0*/  PLOP3.LUT P3, PT, PT, PT, UP0, 0x80, 0x0 ;  /* 0x000000000000781c */ /* 0x000fe20003f6f008 */
[----:B------:R-:W0:Y:S01]  /*47b0*/  @P4 S2R R3, SR_CgaCtaId ;  /* 0x0000000000034919 */ /* 0x000e220000008800 */
[----:B------:R-:W-:-:S04]  /*47c0*/  @P4 MOV R2, 0x400 ;  /* 0x0000040000024802 */ /* 0x000fc80000000f00 */
[----:B0-----:R-:W-:Y:S01]  /*47d0*/  @P4 LEA R5, R3, R2, 0x18 ;  /* 0x0000000203054211 */ /* 0x001fe200078ec0ff */
[----:B------:R-:W-:-:S03]  /*47e0*/  IMAD.WIDE.U32 R2, R4, -0x55555555, RZ ;  /* 0xaaaaaaab04027825 */ /* 0x000fc600078e00ff */
[----:B------:R0:W-:Y:S01]  /*47f0*/  @P4 SYNCS.ARRIVE.TRANS64.A1T0 RZ, [R5+URZ+0x98], RZ ;  /* 0x000098ff05ff49a7 */ /* 0x0001e2000810003f */
[----:B------:R-:W-:Y:S01]  /*4800*/  IMAD.MOV.U32 R2, RZ, RZ, -0x1 ;  /* 0xffffffffff027424 */ /* 0x000fe200078e00ff */
[----:B0-----:R-:W-:Y:S02]  /*4810*/  SHF.R.U32.HI R5, RZ, 0x2, R3 ;  /* 0x00000002ff057819 */ /* 0x001fe40000011603 */
[----:B------:R-:W-:-:S03]  /*4820*/  SEL R3, RZ, 0x1, !P1 ;  /* 0x00000001ff037807 */ /* 0x000fc60004800000 */
[----:B------:R-:W-:Y:S01]  /*4830*/  IMAD R7, R5, -0x6, R4 ;  /* 0xfffffffa05077824 */ /* 0x000fe200078e0204 */
[----:B------:R-:W-:Y:S02]  /*4840*/  LOP3.LUT R0, R0, R3, RZ, 0x3c, !PT ;  /* 0x0000000300007212 */ /* 0x000fe400078e3cff */
[----:B------:R-:W-:Y:S02]  /*4850*/  PRMT R3, RZ, 0x7610, R3 ;  /* 0x00007610ff037816 */ /* 0x000fe40000000003 */
[----:B------:R-:W-:Y:S02]  /*4860*/  @P3 LOP3.LUT R0, R0, 0x1, R5, 0x78, !PT ;  /* 0x0000000100003812 */ /* 0x000fe400078e7805 */
[----:B--2---:R-:W-:-:S04]  /*4870*/  IADD3 R18, P4, R18, R10, RZ ;  /* 0x0000000a12127210 */ /* 0x004fc80007f9e0ff */
[----:B------:R-:W-:Y:S01]  /*4880*/  ISETP.GE.U32.AND P1, PT, R18, UR4, PT ;  /* 0x0000000412007c0c */ /* 0x000fe2000bf26070 */
[----:B------:R-:W-:-:S05]  /*4890*/  IMAD.X R17, R17, 0x1, R23, P4 ;  /* 0x0000000111117824 */ /* 0x000fca00020e0617 */
[----:B------:R-:W-:-:S13]  /*48a0*/  ISETP.GE.U32.AND.EX P1, PT, R17, UR5, PT, P1 ;  /* 0x0000000511007c0c */ /* 0x000fda000bf26110 */
[----:B------:R-:W-:Y:S05]  /*48b0*/  @P1 BRA `(.L_x_112) ;  /* 0x00000004005c1947 */ /* 0x000fea0003800000 */
[----:B------:R-:W0:Y:S01]  /*48c0*/  S2R R11, SR_CTAID.X ;  /* 0x00000000000b7919 */ /* 0x000e220000002500 */
[----:B------:R-:W-:Y:S01]  /*48d0*/  ULDC.64 UR4, c[0x0][0x628] ;  /* 0x00018a0000047ab9 */ /* 0x000fe20000000a00 */
[----:B------:R-:W1:Y:S01]  /*48e0*/  LDC R12, c[0x0][0x144] ;  /* 0x00005100ff0c7b82 */ /* 0x000e620000000800 */
[----:B------:R-:W-:Y:S01]  /*48f0*/  ISETP.NE.U32.AND P1, PT, RZ, UR4, PT ;  /* 0x00000004ff007c0c */ /* 0x000fe2000bf25070 */
[----:B------:R-:W2:Y:S01]  /*4900*/  S2R R9, SR_CTAID.Y ;  /* 0x0000000000097919 */ /* 0x000ea20000002600 */
[----:B------:R-:W-:Y:S01]  /*4910*/  ULDC UR6, c[0x0][0x150] ;  /* 0x0000540000067ab9 */ /* 0x000fe20000000800 */
[----:B------:R-:W-:Y:S01]  /*4920*/  ULDC UR7, c[0x0][0x630] ;  /* 0x00018c0000077ab9 */ /* 0x000fe20000000800 */
[----:B------:R-:W-:Y:S01]  /*4930*/  ISETP.NE.AND.EX P1, PT, RZ, UR5, PT, P1 ;  /* 0x00000005ff007c0c */ /* 0x000fe2000bf25310 */
[----:B------:R-:W-:Y:S01]  /*4940*/  IMAD.MOV.U32 R2, RZ, RZ, R18 ;  /* 0x000000ffff027224 */ /* 0x000fe200078e0012 */
[----:B0-----:R-:W-:-:S05]  /*4950*/  I2FP.F32.U32 R3, R11 ;  /* 0x0000000b00037245 */ /* 0x001fca0000201000 */
[----:B------:R-:W-:Y:S01]  /*4960*/  FMUL R14, R3, UR6 ;  /* 0x00000006030e7c20 */ /* 0x000fe20008400000 */
[----:B------:R-:W-:-:S05]  /*4970*/  IMAD.MOV.U32 R3, RZ, RZ, R17 ;  /* 0x000000ffff037224 */ /* 0x000fca00078e0011 */
[----:B--2---:R-:W-:Y:S05]  /*4980*/  @!P1 BRA `(.L_x_113) ;  /* 0x0000000000289947 */ /* 0x004fea0003800000 */
[----:B------:R-:W-:Y:S02]  /*4990*/  ULDC UR6, c[0x0][0x634] ;  /* 0x00018d0000067ab9 */ /* 0x000fe40000000800 */
[----:B------:R-:W-:-:S05]  /*49a0*/  IADD3 R3, P1, R18, UR6, RZ ;  /* 0x0000000612037c10 */ /* 0x000fca000ff3e0ff */
[----:B------:R-:W-:-:S04]  /*49b0*/  IMAD.X R13, RZ, RZ, R17, P1 ;  /* 0x000000ffff0d7224 */ /* 0x000fc800008e0611 */
[----:B------:R-:W-:-:S04]  /*49c0*/  IMAD.WIDE.U32 R4, R13, UR4, RZ ;  /* 0x000000040d047c25 */ /* 0x000fc8000f8e00ff */
[----:B------:R-:W-:-:S04]  /*49d0*/  IMAD.WIDE.U32 R4, P1, R3, UR5, R4 ;  /* 0x0000000503047c25 */ /* 0x000fc8000f820004 */
[----:B------:R-:W-:-:S04]  /*49e0*/  IMAD.WIDE.U32 R2, R3, UR4, RZ ;  /* 0x0000000403027c25 */ /* 0x000fc8000f8e00ff */
[----:B------:R-:W-:Y:S01]  /*49f0*/  IMAD.MOV.U32 R2, RZ, RZ, R5 ;  /* 0x000000ffff027224 */ /* 0x000fe200078e0005 */
[----:B------:R-:W-:Y:S01]  /*4a00*/  IADD3 RZ, P3, R3, R4, RZ ;  /* 0x0000000403ff7210 */ /* 0x000fe20007f7e0ff */
[----:B------:R-:W-:-:S04]  /*4a10*/  IMAD.X R3, RZ, RZ, RZ, P1 ;  /* 0x000000ffff037224 */ /* 0x000fc800008e06ff */
[----:B------:R-:W-:-:S08]  /*4a20*/  IMAD.WIDE.U32.X R2, R13, UR5, R2, P3 ;  /* 0x000000050d027c25 */ /* 0x000fd000098e0402 */
.L_x_113:
[--C-:B------:R-:W-:Y:S01]  /*4a30*/  SHF.R.U64 R10, R2, UR7, R3.reuse ;  /* 0x00000007020a7c19 */ /* 0x100fe20008001203 */
[----:B------:R-:W0:Y:S01]  /*4a40*/  F2I.U32.TRUNC.NTZ R14, R14 ;  /* 0x0000000e000e7305 */ /* 0x000e22000020f000 */
[----:B------:R-:W-:Y:S01]  /*4a50*/  SHF.R.U32.HI R2, RZ, UR7, R3 ;  /* 0x00000007ff027c19 */ /* 0x000fe20008011603 */
[----:B------:R-:W-:Y:S01]  /*4a60*/  ULDC.64 UR4, c[0x0][0x620] ;  /* 0x0001880000047ab9 */ /* 0x000fe20000000a00 */
[----:B------:R-:W-:Y:S01]  /*4a70*/  IADD3 R5, P1, RZ, -R10, RZ ;  /* 0x8000000aff057210 */ /* 0x000fe20007f3e0ff */
[----:B------:R-:W-:Y:S01]  /*4a80*/  IMAD.MOV.U32 R3, RZ, RZ, R17 ;  /* 0x000000ffff037224 */ /* 0x000fe200078e0011 */
[----:B------:R-:W-:-:S03]  /*4a90*/  ULDC.64 UR6, c[0x0][0x640] ;  /* 0x0001900000067ab9 */ /* 0x000fc60000000a00 */
[----:B------:R-:W-:Y:S01]  /*4aa0*/  IMAD.X R2, RZ, RZ, ~R2, P1 ;  /* 0x000000ffff027224 */ /* 0x000fe200008e0e02 */
[----:B------:R-:W-:-:S03]  /*4ab0*/  ISETP.NE.U32.AND P1, PT, RZ, UR6, PT ;  /* 0x00000006ff007c0c */ /* 0x000fc6000bf25070 */
[----:B------:R-:W-:Y:S01]  /*4ac0*/  IMAD R4, R2, UR4, RZ ;  /* 0x0000000402047c24 */ /* 0x000fe2000f8e02ff */
[----:B------:R-:W-:Y:S01]  /*4ad0*/  ISETP.NE.AND.EX P1, PT, RZ, UR7, PT, P1 ;  /* 0x00000007ff007c0c */ /* 0x000fe2000bf25310 */
[----:B------:R-:W-:-:S04]  /*4ae0*/  IMAD.MOV.U32 R2, RZ, RZ, R18 ;  /* 0x000000ffff027224 */ /* 0x000fc800078e0012 */
[----:B------:R-:W-:Y:S01]  /*4af0*/  IMAD.WIDE.U32 R2, R5, UR4, R2 ;  /* 0x0000000405027c25 */ /* 0x000fe2000f8e0002 */
[----:B------:R-:W-:-:S03]  /*4b00*/  ULDC UR4, c[0x0][0x618] ;  /* 0x0001860000047ab9 */ /* 0x000fc60000000800 */
[----:B------:R-:W-:Y:S01]  /*4b10*/  IMAD R5, R5, UR5, R4 ;  /* 0x0000000505057c24 */ /* 0x000fe2000f8e0204 */
[----:B------:R-:W-:Y:S01]  /*4b20*/  ULDC UR5, c[0x0][0x154] ;  /* 0x0000550000057ab9 */ /* 0x000fe20000000800 */
[----:B0-----:R-:W-:Y:S02]  /*4b30*/  IMAD.MOV R4, RZ, RZ, -R14 ;  /* 0x000000ffff047224 */ /* 0x001fe400078e0a0e */
[----:B------:R-:W0:Y:S01]  /*4b40*/  LDC R14, c[0x0][0x148] ;  /* 0x00005200ff0e7b82 */ /* 0x000e220000000800 */
[----:B------:R-:W-:Y:S02]  /*4b50*/  IMAD.IADD R3, R3, 0x1, R5 ;  /* 0x0000000103037824 */ /* 0x000fe400078e0205 */
[----:B-1----:R-:W-:Y:S01]  /*4b60*/  IMAD R11, R12, R4, R11 ;  /* 0x000000040c0b7224 */ /* 0x002fe200078e020b */
[----:B------:R-:W-:Y:S02]  /*4b70*/  I2FP.F32.U32 R4, R9 ;  /* 0x0000000900047245 */ /* 0x000fe40000201000 */
[----:B------:R-:W-:-:S02]  /*4b80*/  SHF.R.U64 R12, R2, UR4, R3 ;  /* 0x00000004020c7c19 */ /* 0x000fc40008001203 */
[----:B------:R-:W-:Y:S01]  /*4b90*/  SHF.R.U32.HI R3, RZ, UR4, R3 ;  /* 0x00000004ff037c19 */ /* 0x000fe20008011603 */
[----:B------:R-:W-:Y:S01]  /*4ba0*/  FMUL R4, R4, UR5 ;  /* 0x0000000504047c20 */ /* 0x000fe20008400000 */
[----:B------:R-:W-:Y:S02]  /*4bb0*/  ULDC UR4, c[0x0][0x608] ;  /* 0x0001820000047ab9 */ /* 0x000fe40000000800 */
[--C-:B------:R-:W-:Y:S01]  /*4bc0*/  SHF.R.U64 R15, R12, UR4, R3.reuse ;  /* 0x000000040c0f7c19 */ /* 0x100fe20008001203 */
[----:B------:R1:W2:Y:S01]  /*4bd0*/  F2I.U32.TRUNC.NTZ R20, R4 ;  /* 0x0000000400147305 */ /* 0x0002a2000020f000 */
[----:B------:R-:W-:Y:S01]  /*4be0*/  SHF.R.U32.HI R2, RZ, UR4, R3 ;  /* 0x00000004ff027c19 */ /* 0x000fe20008011603 */
[----:B------:R-:W-:-:S03]  /*4bf0*/  ULDC UR4, c[0x0][0x658] ;  /* 0x0001960000047ab9 */ /* 0x000fc60000000800 */
[--C-:B------:R-:W-:Y:S02]  /*4c00*/  SHF.R.U64 R13, R15, UR4, R2.reuse ;  /* 0x000000040f0d7c19 */ /* 0x100fe40008001202 */
[----:B------:R-:W-:-:S03]  /*4c10*/  SHF.R.U32.HI R19, RZ, UR4, R2 ;  /* 0x00000004ff137c19 */ /* 0x000fc60008011602 */
[----:B------:R-:W-:Y:S02]  /*4c20*/  IMAD.MOV.U32 R2, RZ, RZ, R13 ;  /* 0x000000ffff027224 */ /* 0x000fe400078e000d */
[----:B------:R-:W-:Y:S01]  /*4c30*/  IMAD.MOV.U32 R3, RZ, RZ, R19 ;  /* 0x000000ffff037224 */ /* 0x000fe200078e0013 */
[----:B-1----:R-:W-:Y:S06]  /*4c40*/  @!P1 BRA `(.L_x_114) ;  /* 0x0000000000289947 */ /* 0x002fec0003800000 */
        /* <DEDUP_REMOVED lines=10> */
.L_x_114:
[----:B------:R-:W1:Y:S01]  /*4cf0*/  LDC R4, c[0x0][0x65c] ;  /* 0x00019700ff047b82 */ /* 0x000e620000000800 */
[----:B------:R-:W-:Y:S01]  /*4d00*/  ULDC UR4, c[0x0][0x648] ;  /* 0x0001920000047ab9 */ /* 0x000fe20000000800 */
[----:B------:R-:W-:Y:S01]  /*4d10*/  LOP3.LUT R15, R15, UR16, RZ, 0xc0, !PT ;  /* 0x000000100f0f7c12 */ /* 0x000fe2000f8ec0ff */
[----:B--2---:R-:W-:Y:S01]  /*4d20*/  IMAD.MOV R20, RZ, RZ, -R20 ;  /* 0x000000ffff147224 */ /* 0x004fe200078e0a14 */
[----:B------:R-:W-:Y:S01]  /*4d30*/  SHF.R.U64 R2, R2, UR4, R3 ;  /* 0x0000000402027c19 */ /* 0x000fe20008001203 */
[----:B------:R-:W-:Y:S01]  /*4d40*/  ULDC UR4, c[0x0][0x638] ;  /* 0x00018e0000047ab9 */ /* 0x000fe20000000800 */
[----:B------:R-:W-:Y:S01]  /*4d50*/  LOP3.LUT R12, R12, UR15, RZ, 0xc0, !PT ;  /* 0x0000000f0c0c7c12 */ /* 0x000fe2000f8ec0ff */
[----:B------:R-:W-:Y:S01]  /*4d60*/  ULDC UR5, c[0x0][0x610] ;  /* 0x0001840000057ab9 */ /* 0x000fe20000000800 */
[----:B------:R-:W-:Y:S01]  /*4d70*/  IMAD.MOV.U32 R3, RZ, RZ, 0x1 ;  /* 0x00000001ff037424 */ /* 0x000fe200078e00ff */
[----:B-1----:R-:W-:Y:S01]  /*4d80*/  ISETP.NE.AND P1, PT, R4, 0x1, PT ;  /* 0x000000010400780c */ /* 0x002fe20003f25270 */
[----:B------:R-:W-:-:S02]  /*4d90*/  IMAD.MOV R4, RZ, RZ, -R2 ;  /* 0x000000ffff047224 */ /* 0x000fc400078e0a02 */
[----:B------:R-:W-:Y:S02]  /*4da0*/  IMAD R2, R2, UR17, R15 ;  /* 0x0000001102027c24 */ /* 0x000fe4000f8e020f */
[----:B------:R-:W-:Y:S01]  /*4db0*/  IMAD R13, R4, UR4, R13 ;  /* 0x00000004040d7c24 */ /* 0x000fe2000f8e020d */
[----:B------:R-:W-:-:S07]  /*4dc0*/  ULDC UR4, c[0x0][0x600] ;  /* 0x0001800000047ab9 */ /* 0x000fce0000000800 */
[----:B0-----:R-:W-:-:S04]  /*4dd0*/  @P1 IMAD R11, R14, R20, R9 ;  /* 0x000000140e0b1224 */ /* 0x001fc800078e0209 */
[----:B------:R-:W-:Y:S02]  /*4de0*/  IMAD R11, R2, UR5, R11 ;  /* 0x00000005020b7c24 */ /* 0x000fe4000f8e020b */
[----:B------:R-:W-:-:S05]  /*4df0*/  IMAD R2, R13, UR4, R12 ;  /* 0x000000040d027c24 */ /* 0x000fca000f8e020c */
[----:B------:R-:W-:Y:S02]  /*4e00*/  SEL R22, R2, R11, !P1 ;  /* 0x0000000b02167207 */ /* 0x000fe40004800000 */
[----:B------:R-:W-:Y:S01]  /*4e10*/  SEL R19, R11, R2, !P1 ;  /* 0x000000020b137207 */ /* 0x000fe20004800000 */
[----:B------:R-:W-:-:S07]  /*4e20*/  IMAD.MOV.U32 R2, RZ, RZ, R10 ;  /* 0x000000ffff027224 */ /* 0x000fce00078e000a */
.L_x_112:
[----:B------:R-:W-:Y:S05]  /*4e30*/  BSYNC B1 ;  /* 0x0000000000017941 */ /* 0x000fea0003800000 */
.L_x_111:
[----:B------:R-:W-:-:S13]  /*4e40*/  LOP3.LUT P1, RZ, R3, 0xff, RZ, 0xc0, !PT ;  /* 0x000000ff03ff7812 */ /* 0x000fda000782c0ff */
[----:B------:R-:W-:Y:S05]  /*4e50*/  @P1 BRA `(.L_x_115) ;  /* 0xfffffff400381947 */ /* 0x000fea000383ffff */
[----:B------:R-:W-:Y:S05]  /*4e60*/  BSYNC B0 ;  /* 0x0000000000007941 */ /* 0x000fea0003800000 */
.L_x_103:
[----:B------:R-:W-:-:S03]  /*4e70*/  UMOV UR4, 0xffffffff ;  /* 0xffffffff00047882 */ /* 0x000fc60000000000 */
[----:B------:R-:W-:Y:S05]  /*4e80*/  BRA.DIV UR4, `(.L_x_116) ;  /* 0x0000000604887947 */ /* 0x000fea000b800000 */
[----:B------:R-:W-:-:S13]  /*4e90*/  ELECT P6, URZ, PT ;  /* 0x00000000003f782f */ /* 0x000fda00038c0000 */
.L_x_134:
[----:B------:R-:W-:Y:S04]  /*4ea0*/  BSSY B0, `(.L_x_117) ;  /* 0x000003d000007945 */ /* 0x000fe80003800000 */
[----:B------:R-:W-:Y:S05]  /*4eb0*/  @!P6 BRA `(.L_x_118) ;  /* 0x0000000000ece947 */ /* 0x000fea0003800000 */
[----:B------:R-:W-:-:S04]  /*4ec0*/  LOP3.LUT R16, R16, 0x2, RZ, 0xfc, !PT ;  /* 0x0000000210107812 */ /* 0x000fc800078efcff */
[----:B------:R-:W-:-:S13]  /*4ed0*/  ISETP.NE.AND P0, PT, R16, 0x3, PT ;  /* 0x000000031000780c */ /* 0x000fda0003f05270 */
[----:B------:R-:W-:Y:S05]  /*4ee0*/  @!P0 BRA `(.L_x_119) ;  /* 0x0000000000048947 */ /* 0x000fea0003800000 */
[----:B------:R-:W-:Y:S01]  /*4ef0*/  BPT.TRAP 0x1 ;  /* 0x000000040000795c */ /* 0x000fe20000300000 */
.L_x_119:
[----:B------:R-:W0:Y:S01]  /*4f00*/  S2R R3, SR_CgaCtaId ;  /* 0x0000000000037919 */ /* 0x000e220000008800 */
[----:B------:R-:W-:Y:S02]  /*4f10*/  MOV R2, 0x400 ;  /* 0x0000040000027802 */ /* 0x000fe40000000f00 */
[----:B------:R-:W-:Y:S02]  /*4f20*/  SHF.L.U32 R4, R0, 0x1f, RZ ;  /* 0x0000001f00047819 */ /* 0x000fe400000006ff */
[----:B0-----:R-:W-:-:S05]  /*4f30*/  LEA R2, R3, R2, 0x18 ;  /* 0x0000000203027211 */ /* 0x001fca00078ec0ff */
[----:B------:R-:W-:-:S04]  /*4f40*/  VIADD R2, R2, 0x30 ;  /* 0x0000003002027836 */ /* 0x000fc80000000000 */
[C---:B------:R-:W-:Y:S02]  /*4f50*/  IMAD R9, R7.reuse, 0x8, R2 ;  /* 0x0000000807097824 */ /* 0x040fe400078e0202 */
[----:B------:R-:W-:Y:S02]  /*4f60*/  VIADD R7, R7, 0x1 ;  /* 0x0000000107077836 */ /* 0x000fe40000000000 */
[----:B------:R-:W0:Y:S03]  /*4f70*/  SYNCS.PHASECHK.TRANS64.TRYWAIT P0, [R9+URZ], R4 ;  /* 0x00000004090075a7 */ /* 0x000e26000800017f */
[----:B------:R-:W-:-:S04]  /*4f80*/  ISETP.NE.AND P1, PT, R7, 0x6, PT ;  /* 0x000000060700780c */ /* 0x000fc80003f25270 */
[----:B------:R-:W-:Y:S02]  /*4f90*/  SEL R3, RZ, 0x1, P1 ;  /* 0x00000001ff037807 */ /* 0x000fe40000800000 */
[----:B------:R-:W-:Y:S02]  /*4fa0*/  SEL R7, R7, RZ, P1 ;  /* 0x000000ff07077207 */ /* 0x000fe40000800000 */
[----:B------:R-:W-:-:S03]  /*4fb0*/  LOP3.LUT R6, R0, R3, RZ, 0x3c, !PT ;  /* 0x0000000300067212 */ /* 0x000fc600078e3cff */
[----:B------:R-:W-:Y:S01]  /*4fc0*/  IMAD R8, R7, 0x8, R2 ;  /* 0x0000000807087824 */ /* 0x000fe200078e0202 */
[----:B------:R-:W-:Y:S01]  /*4fd0*/  SHF.L.U32 R5, R6, 0x1f, RZ ;  /* 0x0000001f06057819 */ /* 0x000fe200000006ff */
[----:B0-----:R-:W-:Y:S06]  /*4fe0*/  @!P0 BRA `(.L_x_120) ;  /* 0x0000000400508947 */ /* 0x001fec0003800000 */
.L_x_135:
[----:B------:R-:W1:Y:S01]  /*4ff0*/  SYNCS.PHASECHK.TRANS64.TRYWAIT P0, [R8+URZ], R5 ;  /* 0x00000005080075a7 */ /* 0x000e62000800017f */
[----:B------:R-:W-:-:S05]  /*5000*/  VIADD R0, R7, 0x1 ;  /* 0x0000000107007836 */ /* 0x000fca0000000000 */
[----:B------:R-:W-:-:S04]  /*5010*/  ISETP.NE.AND P1, PT, R0, 0x6, PT ;  /* 0x000000060000780c */ /* 0x000fc80003f25270 */
[----:B------:R-:W-:Y:S02]  /*5020*/  SEL R3, RZ, 0x1, P1 ;  /* 0x00000001ff037807 */ /* 0x000fe40000800000 */
[----:B------:R-:W-:Y:S02]  /*5030*/  SEL R7, R0, RZ, P1 ;  /* 0x000000ff00077207 */ /* 0x000fe40000800000 */
[----:B------:R-:W-:-:S03]  /*5040*/  LOP3.LUT R6, R6, R3, RZ, 0x3c, !PT ;  /* 0x0000000306067212 */ /* 0x000fc600078e3cff */
[----:B0-----:R-:W-:Y:S01]  /*5050*/  IMAD R9, R7, 0x8, R2 ;  /* 0x0000000807097824 */ /* 0x001fe200078e0202 */
[----:B------:R-:W-:Y:S01]  /*5060*/  SHF.L.U32 R4, R6, 0x1f, RZ ;  /* 0x0000001f06047819 */ /* 0x000fe200000006ff */
[----:B-1----:R-:W-:Y:S06]  /*5070*/  @!P0 BRA `(.L_x_121) ;  /* 0x0000000400408947 */ /* 0x002fec0003800000 */
.L_x_136:
        /* <DEDUP_REMOVED lines=9> */
.L_x_137:
[----:B------:R-:W1:Y:S01]  /*5110*/  SYNCS.PHASECHK.TRANS64.TRYWAIT P0, [R8+URZ], R5 ;  /* 0x00000005080075a7 */ /* 0x000e62000800017f */
[----:B------:R-:W-:-:S05]  /*5120*/  VIADD R0, R7, 0x1 ;  /* 0x0000000107007836 */ /* 0x000fca0000000000 */
[----:B------:R-:W-:-:S04]  /*5130*/  ISETP.NE.AND P1, PT, R0, 0x6, PT ;  /* 0x000000060000780c */ /* 0x000fc80003f25270 */
[----:B------:R-:W-:Y:S02]  /*5140*/  SEL R3, RZ, 0x1, P1 ;  /* 0x00000001ff037807 */ /* 0x000fe40000800000 */
[----:B------:R-:W-:Y:S02]  /*5150*/  SEL R7, R0, RZ, P1 ;  /* 0x000000ff00077207 */ /* 0x000fe40000800000 */
[----:B0-----:R-:W-:-:S03]  /*5160*/  LOP3.LUT R9, R6, R3, RZ, 0x3c, !PT ;  /* 0x0000000306097212 */ /* 0x001fc600078e3cff */
[----:B------:R-:W-:Y:S01]  /*5170*/  IMAD R11, R7, 0x8, R2 ;  /* 0x00000008070b7824 */ /* 0x000fe200078e0202 */
[----:B------:R-:W-:Y:S01]  /*5180*/  SHF.L.U32 R6, R9, 0x1f, RZ ;  /* 0x0000001f09067819 */ /* 0x000fe200000006ff */
[----:B-1----:R-:W-:Y:S06]  /*5190*/  @!P0 BRA `(.L_x_123) ;  /* 0x0000000400208947 */ /* 0x002fec0003800000 */
.L_x_138:
[----:B------:R-:W1:Y:S01]  /*51a0*/  SYNCS.PHASECHK.TRANS64.TRYWAIT P0, [R11+URZ], R6 ;  /* 0x000000060b0075a7 */ /* 0x000e62000800017f */
[----:B------:R-:W-:-:S05]  /*51b0*/  VIADD R0, R7, 0x1 ;  /* 0x0000000107007836 */ /* 0x000fca0000000000 */
[----:B------:R-:W-:-:S04]  /*51c0*/  ISETP.NE.AND P1, PT, R0, 0x6, PT ;  /* 0x000000060000780c */ /* 0x000fc80003f25270 */
[----:B------:R-:W-:Y:S02]  /*51d0*/  SEL R4, RZ, 0x1, P1 ;  /* 0x00000001ff047807 */ /* 0x000fe40000800000 */
[----:B------:R-:W-:Y:S02]  /*51e0*/  SEL R3, R0, RZ, P1 ;  /* 0x000000ff00037207 */ /* 0x000fe40000800000 */
[----:B------:R-:W-:Y:S01]  /*51f0*/  LOP3.LUT R0, R9, R4, RZ, 0x3c, !PT ;  /* 0x0000000409007212 */ /* 0x000fe200078e3cff */
[----:B-1----:R-:W-:Y:S06]  /*5200*/  @!P0 BRA `(.L_x_124) ;  /* 0x0000000400188947 */ /* 0x002fec0003800000 */
.L_x_139:
[----:B------:R-:W-:Y:S01]  /*5210*/  IMAD R3, R3, 0x8, R2 ;  /* 0x0000000803037824 */ /* 0x000fe200078e0202 */
[----:B------:R-:W-:-:S07]  /*5220*/  SHF.L.U32 R0, R0, 0x1f, RZ ;  /* 0x0000001f00007819 */ /* 0x000fce00000006ff */
.L_x_125:
[----:B--2---:R2:W3:Y:S02]  /*5230*/  SYNCS.PHASECHK.TRANS64.TRYWAIT P0, [R3+URZ], R0 ;  /* 0x00000000030075a7 */ /* 0x0044e4000800017f */
[----:B---3--:R-:W-:Y:S05]  /*5240*/  @!P0 NANOSLEEP.SYNCS 0x989680 ;  /* 0x009896800000895d */ /* 0x008fea0003900000 */
[----:B------:R-:W3:Y:S02]  /*5250*/  @!P0 SYNCS.PHASECHK.TRANS64 P0, [R3+URZ], R0 ;  /* 0x00000000030085a7 */ /* 0x000ee4000800007f */
[----:B---3--:R-:W-:Y:S05]  /*5260*/  @!P0 BRA `(.L_x_125) ;  /* 0xfffffffc00f08947 */ /* 0x008fea000383ffff */
.L_x_118:
[----:B------:R-:W-:Y:S05]  /*5270*/  BSYNC B0 ;  /* 0x0000000000007941 */ /* 0x000fea0003800000 */
.L_x_117:
[----:B------:R-:W-:Y:S05]  /*5280*/  EXIT ;  /* 0x000000000000794d */ /* 0x000fea0003800000 */
.L_x_15:
[----:B-1----:R1:W2:Y:S02]  /*5290*/  SYNCS.PHASECHK.TRANS64.TRYWAIT P0, [R63+URZ], R0 ;  /* 0x000000003f0075a7 */ /* 0x0022a4000800017f */
[----:B--2---:R-:W-:Y:S05]  /*52a0*/  @!P0 NANOSLEEP.SYNCS 0x989680 ;  /* 0x009896800000895d */ /* 0x004fea0003900000 */
[----:B------:R-:W2:Y:S02]  /*52b0*/  @!P0 SYNCS.PHASECHK.TRANS64 P0, [R63+URZ], R0 ;  /* 0x000000003f0085a7 */ /* 0x000ea4000800007f */
[----:B--2---:R-:W-:Y:S05]  /*52c0*/  @!P0 BRA `(.L_x_15) ;  /* 0xfffffffc00f08947 */ /* 0x004fea000383ffff */
[----:B------:R-:W-:Y:S05]  /*52d0*/  BRA `(.L_x_126) ;  /* 0xffffffc000947947 */ /* 0x000fea000383ffff */
.L_x_20:
[----:B--2---:R2:W3:Y:S02]  /*52e0*/  SYNCS.PHASECHK.TRANS64.TRYWAIT P1, [R3+URZ], R0 ;  /* 0x00000000030075a7 */ /* 0x0044e4000802017f */
[----:B---3--:R-:W-:Y:S05]  /*52f0*/  @!P1 NANOSLEEP.SYNCS 0x989680 ;  /* 0x009896800000995d */ /* 0x008fea0003900000 */
[----:B------:R-:W3:Y:S02]  /*5300*/  @!P1 SYNCS.PHASECHK.TRANS64 P1, [R3+URZ], R0 ;  /* 0x00000000030095a7 */ /* 0x000ee4000802007f */
[----:B---3--:R-:W-:Y:S05]  /*5310*/  @!P1 BRA `(.L_x_20) ;  /* 0xfffffffc00f09947 */ /* 0x008fea000383ffff */
[----:B------:R-:W-:Y:S05]  /*5320*/  BRA `(.L_x_19) ;  /* 0xffffffc000fc7947 */ /* 0x000fea000383ffff */
.L_x_25:
[----:B--2---:R-:W-:-:S04]  /*5330*/  IMAD.U32 R4, RZ, RZ, UR4 ;  /* 0x00000004ff047e24 */ /* 0x004fc8000f8e00ff */
[----:B------:R2:W3:Y:S03]  /*5340*/  SYNCS.PHASECHK.TRANS64.TRYWAIT P1, [R4+URZ], R3 ;  /* 0x00000003040075a7 */ /* 0x0004e6000802017f */
[----:B---3--:R-:W-:Y:S05]  /*5350*/  @!P1 NANOSLEEP.SYNCS 0x989680 ;  /* 0x009896800000995d */ /* 0x008fea0003900000 */
[----:B------:R-:W3:Y:S02]  /*5360*/  @!P1 SYNCS.PHASECHK.TRANS64 P1, [R4+URZ], R3 ;  /* 0x00000003040095a7 */ /* 0x000ee4000802007f */
[----:B---3--:R-:W-:Y:S05]  /*5370*/  @!P1 BRA `(.L_x_25) ;  /* 0xfffffffc00ec9947 */ /* 0x008fea000383ffff */
[----:B------:R-:W-:Y:S05]  /*5380*/  BRA `(.L_x_24) ;  /* 0xffffffc400747947 */ /* 0x000fea000383ffff */
.L_x_31:
[----:B---3--:R3:W4:Y:S02]  /*5390*/  SYNCS.PHASECHK.TRANS64.TRYWAIT P0, [R63+URZ+0x10], R0 ;  /* 0x000010003f0075a7 */ /* 0x008724000800017f */
[----:B----4-:R-:W-:Y:S05]  /*53a0*/  @!P0 NANOSLEEP.SYNCS 0x989680 ;  /* 0x009896800000895d */ /* 0x010fea0003900000 */
[----:B------:R-:W4:Y:S02]  /*53b0*/  @!P0 SYNCS.PHASECHK.TRANS64 P0, [R63+URZ+0x10], R0 ;  /* 0x000010003f0085a7 */ /* 0x000f24000800007f */
[----:B----4-:R-:W-:Y:S05]  /*53c0*/  @!P0 BRA `(.L_x_31) ;  /* 0xfffffffc00f08947 */ /* 0x010fea000383ffff */
[----:B------:R-:W-:Y:S05]  /*53d0*/  BRA `(.L_x_127) ;  /* 0xffffffc8006c7947 */ /* 0x000fea000383ffff */
.L_x_104:
[----:B------:R-:W-:Y:S01]  /*53e0*/  BSSY B1, `(.L_x_128) ;  /* 0x0000006000017945 */ /* 0x000fe20003800000 */
[----:B------:R-:W-:-:S07]  /*53f0*/  IMAD.MOV.U32 R15, RZ, RZ, -0x1 ;  /* 0xffffffffff0f7424 */ /* 0x000fce00078e00ff */
[----:B-----5:R-:W-:Y:S05]  /*5400*/  WARPSYNC.COLLECTIVE R15, `(.L_x_129) ;  /* 0x000000000f0c7348 */ /* 0x020fea0003c00000 */
[----:B------:R-:W-:Y:S02]  /*5410*/  ELECT P6, UR62, PT ;  /* 0x00000000003e782f */ /* 0x000fe400038c0000 */
[----:B------:R-:W-:Y:S01]  /*5420*/  MOV R14, UR62 ;  /* 0x0000003e000e7c02 */ /* 0x000fe20008000f00 */
[----:B-----5:R-:W-:Y:S10]  /*5430*/  ENDCOLLECTIVE ;  /* 0x000000000000791b */ /* 0x020ff40003800000 */
.L_x_129:
[----:B------:R-:W-:Y:S05]  /*5440*/  BSYNC B1 ;  /* 0x0000000000017941 */ /* 0x000fea0003800000 */
.L_x_128:
[----:B------:R-:W-:Y:S05]  /*5450*/  BRA `(.L_x_130) ;  /* 0xffffffec00c47947 */ /* 0x000fea000383ffff */
.L_x_107:
[----:B0-----:R0:W1:Y:S02]  /*5460*/  SYNCS.PHASECHK.TRANS64.TRYWAIT P1, [R10+URZ+0x30], R5 ;  /* 0x000030050a0075a7 */ /* 0x001064000802017f */
[----:B-1----:R-:W-:Y:S05]  /*5470*/  @!P1 NANOSLEEP.SYNCS 0x989680 ;  /* 0x009896800000995d */ /* 0x002fea0003900000 */
[----:B------:R-:W1:Y:S02]  /*5480*/  @!P1 SYNCS.PHASECHK.TRANS64 P1, [R10+URZ+0x30], R5 ;  /* 0x000030050a0095a7 */ /* 0x000e64000802007f */
[----:B-1----:R-:W-:Y:S05]  /*5490*/  @!P1 BRA `(.L_x_107) ;  /* 0xfffffffc00f09947 */ /* 0x002fea000383ffff */
[----:B------:R-:W-:Y:S05]  /*54a0*/  BRA `(.L_x_131) ;  /* 0xffffffec00f87947 */ /* 0x000fea000383ffff */
.L_x_116:
[----:B------:R-:W-:Y:S01]  /*54b0*/  BSSY B0, `(.L_x_132) ;  /* 0x0000006000007945 */ /* 0x000fe20003800000 */
[----:B------:R-:W-:-:S07]  /*54c0*/  IMAD.MOV.U32 R15, RZ, RZ, -0x1 ;  /* 0xffffffffff0f7424 */ /* 0x000fce00078e00ff */
[----:B-----5:R-:W-:Y:S05]  /*54d0*/  WARPSYNC.COLLECTIVE R15, `(.L_x_133) ;  /* 0x000000000f0c7348 */ /* 0x020fea0003c00000 */
[----:B------:R-:W-:Y:S02]  /*54e0*/  ELECT P6, UR62, PT ;  /* 0x00000000003e782f */ /* 0x000fe400038c0000 */
[----:B------:R-:W-:Y:S01]  /*54f0*/  MOV R14, UR62 ;  /* 0x0000003e000e7c02 */ /* 0x000fe20008000f00 */
[----:B-----5:R-:W-:Y:S10]  /*5500*/  ENDCOLLECTIVE ;  /* 0x000000000000791b */ /* 0x020ff40003800000 */
.L_x_133:
[----:B------:R-:W-:Y:S05]  /*5510*/  BSYNC B0 ;  /* 0x0000000000007941 */ /* 0x000fea0003800000 */
.L_x_132:
[----:B------:R-:W-:Y:S05]  /*5520*/  BRA `(.L_x_134) ;  /* 0xfffffff8005c7947 */ /* 0x000fea000383ffff */
.L_x_120:
[----:B0-----:R0:W1:Y:S02]  /*5530*/  SYNCS.PHASECHK.TRANS64.TRYWAIT P0, [R9+URZ], R4 ;  /* 0x00000004090075a7 */ /* 0x001064000800017f */
[----:B-1----:R-:W-:Y:S05]  /*5540*/  @!P0 NANOSLEEP.SYNCS 0x989680 ;  /* 0x009896800000895d */ /* 0x002fea0003900000 */
[----:B------:R-:W1:Y:S02]  /*5550*/  @!P0 SYNCS.PHASECHK.TRANS64 P0, [R9+URZ], R4 ;  /* 0x00000004090085a7 */ /* 0x000e64000800007f */
[----:B-1----:R-:W-:Y:S05]  /*5560*/  @!P0 BRA `(.L_x_120) ;  /* 0xfffffffc00f08947 */ /* 0x002fea000383ffff */
[----:B------:R-:W-:Y:S05]  /*5570*/  BRA `(.L_x_135) ;  /* 0xfffffff8009c7947 */ /* 0x000fea000383ffff */
.L_x_121:
[----:B0-----:R0:W1:Y:S02]  /*5580*/  SYNCS.PHASECHK.TRANS64.TRYWAIT P0, [R8+URZ], R5 ;  /* 0x00000005080075a7 */ /* 0x001064000800017f */
[----:B-1----:R-:W-:Y:S05]  /*5590*/  @!P0 NANOSLEEP.SYNCS 0x989680 ;  /* 0x009896800000895d */ /* 0x002fea0003900000 */
[----:B------:R-:W1:Y:S02]  /*55a0*/  @!P0 SYNCS.PHASECHK.TRANS64 P0, [R8+URZ], R5 ;  /* 0x00000005080085a7 */ /* 0x000e64000800007f */
[----:B-1----:R-:W-:Y:S05]  /*55b0*/  @!P0 BRA `(.L_x_121) ;  /* 0xfffffffc00f08947 */ /* 0x002fea000383ffff */
[----:B------:R-:W-:Y:S05]  /*55c0*/  BRA `(.L_x_136) ;  /* 0xfffffff800ac7947 */ /* 0x000fea000383ffff */
.L_x_122:
[----:B0-----:R0:W1:Y:S02]  /*55d0*/  SYNCS.PHASECHK.TRANS64.TRYWAIT P0, [R9+URZ], R4 ;  /* 0x00000004090075a7 */ /* 0x001064000800017f */
[----:B-1----:R-:W-:Y:S05]  /*55e0*/  @!P0 NANOSLEEP.SYNCS 0x989680 ;  /* 0x009896800000895d */ /* 0x002fea0003900000 */
[----:B------:R-:W1:Y:S02]  /*55f0*/  @!P0 SYNCS.PHASECHK.TRANS64 P0, [R9+URZ], R4 ;  /* 0x00000004090085a7 */ /* 0x000e64000800007f */
[----:B-1----:R-:W-:Y:S05]  /*5600*/  @!P0 BRA `(.L_x_122) ;  /* 0xfffffffc00f08947 */ /* 0x002fea000383ffff */
[----:B------:R-:W-:Y:S05]  /*5610*/  BRA `(.L_x_137) ;  /* 0xfffffff800bc7947 */ /* 0x000fea000383ffff */
.L_x_123:
[----:B0-----:R0:W1:Y:S02]  /*5620*/  SYNCS.PHASECHK.TRANS64.TRYWAIT P0, [R8+URZ], R5 ;  /* 0x00000005080075a7 */ /* 0x001064000800017f */
[----:B-1----:R-:W-:Y:S05]  /*5630*/  @!P0 NANOSLEEP.SYNCS 0x989680 ;  /* 0x009896800000895d */ /* 0x002fea0003900000 */
[----:B------:R-:W1:Y:S02]  /*5640*/  @!P0 SYNCS.PHASECHK.TRANS64 P0, [R8+URZ], R5 ;  /* 0x00000005080085a7 */ /* 0x000e64000800007f */
[----:B-1----:R-:W-:Y:S05]  /*5650*/  @!P0 BRA `(.L_x_123) ;  /* 0xfffffffc00f08947 */ /* 0x002fea000383ffff */
[----:B------:R-:W-:Y:S05]  /*5660*/  BRA `(.L_x_138) ;  /* 0xfffffff800cc7947 */ /* 0x000fea000383ffff */
.L_x_124:
[----:B-1----:R1:W2:Y:S02]  /*5670*/  SYNCS.PHASECHK.TRANS64.TRYWAIT P0, [R11+URZ], R6 ;  /* 0x000000060b0075a7 */ /* 0x0022a4000800017f */
[----:B--2---:R-:W-:Y:S05]  /*5680*/  @!P0 NANOSLEEP.SYNCS 0x989680 ;  /* 0x009896800000895d */ /* 0x004fea0003900000 */
[----:B------:R-:W2:Y:S02]  /*5690*/  @!P0 SYNCS.PHASECHK.TRANS64 P0, [R11+URZ], R6 ;  /* 0x000000060b0085a7 */ /* 0x000ea4000800007f */
[----:B--2---:R-:W-:Y:S05]  /*56a0*/  @!P0 BRA `(.L_x_124) ;  /* 0xfffffffc00f08947 */ /* 0x004fea000383ffff */
[----:B------:R-:W-:Y:S05]  /*56b0*/  BRA `(.L_x_139) ;  /* 0xfffffff800d47947 */ /* 0x000fea000383ffff */
.L_x_140:
[----:B------:R-:W-:-:S00]  /*56c0*/  BRA `(.L_x_140) ;  /* 0xfffffffc00fc7947 */ /* 0x000fc0000383ffff */
[----:B------:R-:W-:-:S00]  /*56d0*/  NOP ;  /* 0x0000000000007918 */ /* 0x000fc00000000000 */
        /* <DEDUP_REMOVED lines=10> */
.L_x_141:


//--------------------- .nv.global.init           --------------------------
	.section	.nv.global.init,"aw",@progbits
.nv.global.init:
	.type		$str$22,@object
	.size		$str$22,($str$23 - $str$22)
$str$22:
        /*0000*/ 	.byte	0x6b, 0x5f, 0x74, 0x69, 0x6c, 0x65, 0x5f, 0x63, 0x6f, 0x75, 0x6e, 0x74, 0x20, 0x3e, 0x3d, 0x20
        /*0010*/ 	.byte	0x31, 0x00
	.type		$str$23,@object
	.size		$str$23,(__unnamed_1 - $str$23)
$str$23:
        /*0012*/ 	.byte	0x2f, 0x74, 0x6d, 0x70, 0x2f, 0x63, 0x75, 0x74, 0x6c, 0x61, 0x73, 0x73, 0x5f, 0x73, 0x77, 0x65
        /*0022*/ 	.byte	0x65, 0x70, 0x5f, 0x73, 0x72, 0x63, 0x2f, 0x69, 0x6e, 0x63, 0x6c, 0x75, 0x64, 0x65, 0x2f, 0x63
        /*0032*/ 	.byte	0x75, 0x74, 0x6c, 0x61, 0x73, 0x73, 0x2f, 0x67, 0x65, 0x6d, 0x6d, 0x2f, 0x63, 0x6f, 0x6c, 0x6c
        /*0042*/ 	.byte	0x65, 0x63, 0x74, 0x69, 0x76, 0x65, 0x2f, 0x73, 0x6d, 0x39, 0x30, 0x5f, 0x6d, 0x6d, 0x61, 0x5f
        /*0052*/ 	.byte	0x74, 0x6d, 0x61, 0x5f, 0x67, 0x6d, 0x6d, 0x61, 0x5f, 0x73, 0x73, 0x5f, 0x77, 0x61, 0x72, 0x70
        /*0062*/ 	.byte	0x73, 0x70, 0x65, 0x63, 0x69, 0x61, 0x6c, 0x69, 0x7a, 0x65, 0x64, 0x2e, 0x68, 0x70, 0x70, 0x00
	.type		__unnamed_1,@object
	.size		__unnamed_1,(.L_0 - __unnamed_1)
__unnamed_1:
        /*0072*/ 	.byte	0x76, 0x6f, 0x69, 0x64, 0x20, 0x63, 0x75, 0x74, 0x6c, 0x61, 0x73, 0x73, 0x3a, 0x3a, 0x67, 0x65
        /* <DEDUP_REMOVED lines=171> */
        /*0b32*/ 	.byte	0x65, 0x6e, 0x74, 0x69, 0x74, 0x79, 0x5d, 0x00
.L_0:


//--------------------- .nv.shared._ZN7cutlass13device_kernelINS_4gemm6kernel13GemmUniversalIN4cute5tupleIJiiiiEEENS1_10collective13CollectiveMmaINS1_34MainloopSm90TmaGmmaWarpSpecializedILi6ENS5_IJNS4_1CILi1EEESB_SB_EEENS1_32KernelTmaWarpSpecializedPingpongEEENS5_IJNSA_ILi64EEESF_SF_EEEaNS5_IJlSB_lEEEaSH_NS4_8TiledMMAINS4_8MMA_AtomIJNS4_4SM904GMMA26MMA_64x64x32_S32S8S8_SS_TNEEEENS4_6LayoutISC_NS5_IJNSA_ILi0EEESP_SP_EEEEENS5_IJNS4_10UnderscoreESS_SS_EEEEENS4_13SM90_TMA_LOADENS4_14ComposedLayoutINS4_7SwizzleILi2ELi4ELi3EEENS4_18smem_ptr_flag_bitsILi8EEENSO_INS5_IJNSA_ILi8EEESF_EEENS5_IJSF_SB_EEEEEEEvNS4_8identityESV_S15_vS16_EENS_8epilogue10collective6detail29Sm90TmaWarpSpecializedAdapterINS19_15DefaultEpilogueIaSH_SH_NS18_6thread17LinearCombinationIaLi1EiiLNS1D_9ScaleType4KindE0ELNS_15FloatRoundStyleE2EaEENS1_15EpilogueDefaultEEEEEvvEEEEvNT_6ParamsE --------------------------
	.section	.nv.shared._ZN7cutlass13device_kernelINS_4gemm6kernel13GemmUniversalIN4cute5tupleIJiiiiEEENS1_10collective13CollectiveMmaINS1_34MainloopSm90TmaGmmaWarpSpecializedILi6ENS5_IJNS4_1CILi1EEESB_SB_EEENS1_32KernelTmaWarpSpecializedPingpongEEENS5_IJNSA_ILi64EEESF_SF_EEEaNS5_IJlSB_lEEEaSH_NS4_8TiledMMAINS4_8MMA_AtomIJNS4_4SM904GMMA26MMA_64x64x32_S32S8S8_SS_TNEEEENS4_6LayoutISC_NS5_IJNSA_ILi0EEESP_SP_EEEEENS5_IJNS4_10UnderscoreESS_SS_EEEEENS4_13SM90_TMA_LOADENS4_14ComposedLayoutINS4_7SwizzleILi2ELi4ELi3EEENS4_18smem_ptr_flag_bitsILi8EEENSO_INS5_IJNSA_ILi8EEESF_EEENS5_IJSF_SB_EEEEEEEvNS4_8identityESV_S15_vS16_EENS_8epilogue10collective6detail29Sm90TmaWarpSpecializedAdapterINS19_15DefaultEpilogueIaSH_SH_NS18_6thread17LinearCombinationIaLi1EiiLNS1D_9ScaleType4KindE0ELNS_15FloatRoundStyleE2EaEENS1_15EpilogueDefaultEEEEEvvEEEEvNT_6ParamsE,"aw",@nobits
	.sectionflags	@""
	.align	16
	.zero		1024


//--------------------- .nv.shared.reserved.0     --------------------------
	.section	.nv.shared.reserved.0,"aw",@nobits
	.weak		__nv_reservedSMEM_offset_0_alias
	.size		__nv_reservedSMEM_offset_0_alias, 0, 0
	.other		__nv_reservedSMEM_offset_0_alias,@"STO_CUDA_RESERVED_SHARED STV_DEFAULT"
__nv_reservedSMEM_offset_0_alias:
	.zero		0


//--------------------- .nv.global                --------------------------
	.section	.nv.global,"aw",@nobits
.nv.global:
	.type		_ZN40_INTERNAL_433150c6_4_k_cu_9c42f989_312334cute1_E,@object
	.size		_ZN40_INTERNAL_433150c6_4_k_cu_9c42f989_312334cute1_E,(_ZN40_INTERNAL_433150c6_4_k_cu_9c42f989_312334cuda3std3__45__cpo6cbeginE - _ZN40_INTERNAL_433150c6_4_k_cu_9c42f989_312334cute1_E)
_ZN40_INTERNAL_433150c6_4_k_cu_9c42f989_312334cute1_E:
	.zero		1
	.type		_ZN40_INTERNAL_433150c6_4_k_cu_9c42f989_312334cuda3std3__45__cpo6cbeginE,@object
	.size		_ZN40_INTERNAL_433150c6_4_k_cu_9c42f989_312334cuda3std3__45__cpo6cbeginE,(_ZN40_INTERNAL_433150c6_4_k_cu_9c42f989_312334cuda3std3__48in_placeE - _ZN40_INTERNAL_433150c6_4_k_cu_9c42f989_312334cuda3std3__45__cpo6cbeginE)
_ZN40_INTERNAL_433150c6_4_k_cu_9c42f989_312334cuda3std3__45__cpo6cbeginE:
	.zero		1
	.type		_ZN40_INTERNAL_433150c6_4_k_cu_9c42f989_312334cuda3std3__48in_placeE,@object
	.size		_ZN40_INTERNAL_433150c6_4_k_cu_9c42f989_312334cuda3std3__48in_placeE,(_ZN40_INTERNAL_433150c6_4_k_cu_9c42f989_312334cuda3std6ranges3__45__cpo9iter_moveE - _ZN40_INTERNAL_433150c6_4_k_cu_9c42f989_312334cuda3std3__48in_placeE)
_ZN40_INTERNAL_433150c6_4_k_cu_9c42f989_312334cuda3std3__48in_placeE:
	.zero		1
	.type		_ZN40_INTERNAL_433150c6_4_k_cu_9c42f989_312334cuda3std6ranges3__45__cpo9iter_moveE,@object
	.size		_ZN40_INTERNAL_433150c6_4_k_cu_9c42f989_312334cuda3std6ranges3__45__cpo9iter_moveE,(_ZN40_INTERNAL_433150c6_4_k_cu_9c42f989_312334cuda3std3__45__cpo5beginE - _ZN40_INTERNAL_433150c6_4_k_cu_9c42f989_312334cuda3std6ranges3__45__cpo9iter_moveE)
_ZN40_INTERNAL_433150c6_4_k_cu_9c42f989_312334cuda3std6ranges3__45__cpo9iter_moveE:
	.zero		1
	.type		_ZN40_INTERNAL_433150c6_4_k_cu_9c42f989_312334cuda3std3__45__cpo5beginE,@object
	.size		_ZN40_INTERNAL_433150c6_4_k_cu_9c42f989_312334cuda3std3__45__cpo5beginE,(_ZN40_INTERNAL_433150c6_4_k_cu_9c42f989_312334cuda3std3__442_GLOBAL__N__433150c6_4_k_cu_9c42f989_312336ignoreE - _ZN40_INTERNAL_433150c6_4_k_cu_9c42f989_312334cuda3std3__45__cpo5beginE)
_ZN40_INTERNAL_433150c6_4_k_cu_9c42f989_312334cuda3std3__45__cpo5beginE:
	.zero		1
	.type		_ZN40_INTERNAL_433150c6_4_k_cu_9c42f989_312334cuda3std3__442_GLOBAL__N__433150c6_4_k_cu_9c42f989_312336ignoreE,@object
	.size		_ZN40_INTERNAL_433150c6_4_k_cu_9c42f989_312334cuda3std3__442_GLOBAL__N__433150c6_4_k_cu_9c42f989_312336ignoreE,(_ZN40_INTERNAL_433150c6_4_k_cu_9c42f989_312334cute7productE - _ZN40_INTERNAL_433150c6_4_k_cu_9c42f989_312334cuda3std3__442_GLOBAL__N__433150c6_4_k_cu_9c42f989_312336ignoreE)
_ZN40_INTERNAL_433150c6_4_k_cu_9c42f989_312334cuda3std3__442_GLOBAL__N__433150c6_4_k_cu_9c42f989_312336ignoreE:
	.zero		1
	.type		_ZN40_INTERNAL_433150c6_4_k_cu_9c42f989_312334cute7productE,@object
	.size		_ZN40_INTERNAL_433150c6_4_k_cu_9c42f989_312334cute7productE,(_ZN40_INTERNAL_433150c6_4_k_cu_9c42f989_312334cuda3std3__45__cpo3endE - _ZN40_INTERNAL_433150c6_4_k_cu_9c42f989_312334cute7productE)
_ZN40_INTERNAL_433150c6_4_k_cu_9c42f989_312334cute7productE:
	.zero		1
	.type		_ZN40_INTERNAL_433150c6_4_k_cu_9c42f989_312334cuda3std3__45__cpo3endE,@object
	.size		_ZN40_INTERNAL_433150c6_4_k_cu_9c42f989_312334cuda3std3__45__cpo3endE,(_ZN40_INTERNAL_433150c6_4_k_cu_9c42f989_312334cuda3std3__419piecewise_constructE - _ZN40_INTERNAL_433150c6_4_k_cu_9c42f989_312334cuda3std3__45__cpo3endE)
_ZN40_INTERNAL_433150c6_4_k_cu_9c42f989_312334cuda3std3__45__cpo3endE:
	.zero		1
	.type		_ZN40_INTERNAL_433150c6_4_k_cu_9c42f989_312334cuda3std3__419piecewise_constructE,@object
	.size		_ZN40_INTERNAL_433150c6_4_k_cu_9c42f989_312334cuda3std3__419piecewise_constructE,(_ZN40_INTERNAL_433150c6_4_k_cu_9c42f989_312334cuda3std3__45__cpo4cendE - _ZN40_INTERNAL_433150c6_4_k_cu_9c42f989_312334cuda3std3__419piecewise_constructE)
_ZN40_INTERNAL_433150c6_4_k_cu_9c42f989_312334cuda3std3__419piecewise_constructE:
	.zero		1
	.type		_ZN40_INTERNAL_433150c6_4_k_cu_9c42f989_312334cuda3std3__45__cpo4cendE,@object
	.size		_ZN40_INTERNAL_433150c6_4_k_cu_9c42f989_312334cuda3std3__45__cpo4cendE,(_ZN40_INTERNAL_433150c6_4_k_cu_9c42f989_312334cuda3std6ranges3__45__cpo4swapE - _ZN40_INTERNAL_433150c6_4_k_cu_9c42f989_312334cuda3std3__45__cpo4cendE)
_ZN40_INTERNAL_433150c6_4_k_cu_9c42f989_312334cuda3std3__45__cpo4cendE:
	.zero		1
	.type		_ZN40_INTERNAL_433150c6_4_k_cu_9c42f989_312334cuda3std6ranges3__45__cpo4swapE,@object
	.size		_ZN40_INTERNAL_433150c6_4_k_cu_9c42f989_312334cuda3std6ranges3__45__cpo4swapE,(.L_8 - _ZN40_INTERNAL_433150c6_4_k_cu_9c42f989_312334cuda3std6ranges3__45__cpo4swapE)
_ZN40_INTERNAL_433150c6_4_k_cu_9c42f989_312334cuda3std6ranges3__45__cpo4swapE:
	.zero		1
.L_8:


//--------------------- .nv.constant0._ZN7cutlass13device_kernelINS_4gemm6kernel13GemmUniversalIN4cute5tupleIJiiiiEEENS1_10collective13CollectiveMmaINS1_34MainloopSm90TmaGmmaWarpSpecializedILi6ENS5_IJNS4_1CILi1EEESB_SB_EEENS1_32KernelTmaWarpSpecializedPingpongEEENS5_IJNSA_ILi64EEESF_SF_EEEaNS5_IJlSB_lEEEaSH_NS4_8TiledMMAINS4_8MMA_AtomIJNS4_4SM904GMMA26MMA_64x64x32_S32S8S8_SS_TNEEEENS4_6LayoutISC_NS5_IJNSA_ILi0EEESP_SP_EEEEENS5_IJNS4_10UnderscoreESS_SS_EEEEENS4_13SM90_TMA_LOADENS4_14ComposedLayoutINS4_7SwizzleILi2ELi4ELi3EEENS4_18smem_ptr_flag_bitsILi8EEENSO_INS5_IJNSA_ILi8EEESF_EEENS5_IJSF_SB_EEEEEEEvNS4_8identityESV_S15_vS16_EENS_8epilogue10collective6detail29Sm90TmaWarpSpecializedAdapterINS19_15DefaultEpilogueIaSH_SH_NS18_6thread17LinearCombinationIaLi1EiiLNS1D_9ScaleType4KindE0ELNS_15FloatRoundStyleE2EaEENS1_15EpilogueDefaultEEEEEvvEEEEvNT_6ParamsE --------------------------
	.section	.nv.constant0._ZN7cutlass13device_kernelINS_4gemm6kernel13GemmUniversalIN4cute5tupleIJiiiiEEENS1_10collective13CollectiveMmaINS1_34MainloopSm90TmaGmmaWarpSpecializedILi6ENS5_IJNS4_1CILi1EEESB_SB_EEENS1_32KernelTmaWarpSpecializedPingpongEEENS5_IJNSA_ILi64EEESF_SF_EEEaNS5_IJlSB_lEEEaSH_NS4_8TiledMMAINS4_8MMA_AtomIJNS4_4SM904GMMA26MMA_64x64x32_S32S8S8_SS_TNEEEENS4_6LayoutISC_NS5_IJNSA_ILi0EEESP_SP_EEEEENS5_IJNS4_10UnderscoreESS_SS_EEEEENS4_13SM90_TMA_LOADENS4_14ComposedLayoutINS4_7SwizzleILi2ELi4ELi3EEENS4_18smem_ptr_flag_bitsILi8EEENSO_INS5_IJNSA_ILi8EEESF_EEENS5_IJSF_SB_EEEEEEEvNS4_8identityESV_S15_vS16_EENS_8epilogue10collective6detail29Sm90TmaWarpSpecializedAdapterINS19_15DefaultEpilogueIaSH_SH_NS18_6thread17LinearCombinationIaLi1EiiLNS1D_9ScaleType4KindE0ELNS_15FloatRoundStyleE2EaEENS1_15EpilogueDefaultEEEEEvvEEEEvNT_6ParamsE,"a",@progbits
	.sectionflags	@""
	.align	4
.nv.constant0._ZN7cutlass13device_kernelINS_4gemm6kernel13GemmUniversalIN4cute5tupleIJiiiiEEENS1_10collective13CollectiveMmaINS1_34MainloopSm90TmaGmmaWarpSpecializedILi6ENS5_IJNS4_1CILi1EEESB_SB_EEENS1_32KernelTmaWarpSpecializedPingpongEEENS5_IJNSA_ILi64EEESF_SF_EEEaNS5_IJlSB_lEEEaSH_NS4_8TiledMMAINS4_8MMA_AtomIJNS4_4SM904GMMA26MMA_64x64x32_S32S8S8_SS_TNEEEENS4_6LayoutISC_NS5_IJNSA_ILi0EEESP_SP_EEEEENS5_IJNS4_10UnderscoreESS_SS_EEEEENS4_13SM90_TMA_LOADENS4_14ComposedLayoutINS4_7SwizzleILi2ELi4ELi3EEENS4_18smem_ptr_flag_bitsILi8EEENSO_INS5_IJNSA_ILi8EEESF_EEENS5_IJSF_SB_EEEEEEEvNS4_8identityESV_S15_vS16_EENS_8epilogue10collective6detail29Sm90TmaWarpSpecializedAdapterINS19_15DefaultEpilogueIaSH_SH_NS18_6thread17LinearCombinationIaLi1EiiLNS1D_9ScaleType4KindE0ELNS_15FloatRoundStyleE2EaEENS1_15EpilogueDefaultEEEEEvvEEEEvNT_6ParamsE:
	.zero		1664


//--------------------- SYMBOLS --------------------------

	.type		.nv.reservedSmem.offset0,@object
	.size		.nv.reservedSmem.offset0,0x4
	.type		__assertfail,@function
